//
// Generated by NVIDIA NVVM Compiler
//
// Compiler Build ID: CL-36424714
// Cuda compilation tools, release 13.0, V13.0.88
// Based on NVVM 20.0.0
//

.version 9.0
.target sm_100
.address_size 64

	// .globl	conv2d_forward
// _ZZ21conv2d_forward_sharedE12shared_input has been demoted
// _ZZ21conv2d_forward_sharedE13shared_filter has been demoted

.visible .entry conv2d_forward(
	.param .u64 .ptr .align 1 conv2d_forward_param_0,
	.param .u64 .ptr .align 1 conv2d_forward_param_1,
	.param .u64 .ptr .align 1 conv2d_forward_param_2,
	.param .u64 .ptr .align 1 conv2d_forward_param_3,
	.param .u32 conv2d_forward_param_4,
	.param .u32 conv2d_forward_param_5,
	.param .u32 conv2d_forward_param_6,
	.param .u32 conv2d_forward_param_7,
	.param .u32 conv2d_forward_param_8,
	.param .u32 conv2d_forward_param_9,
	.param .u32 conv2d_forward_param_10,
	.param .u32 conv2d_forward_param_11,
	.param .u32 conv2d_forward_param_12,
	.param .u32 conv2d_forward_param_13,
	.param .u32 conv2d_forward_param_14,
	.param .u32 conv2d_forward_param_15,
	.param .u32 conv2d_forward_param_16
)
{
	.reg .pred 	%p<100>;
	.reg .b32 	%r<89>;
	.reg .b32 	%f<107>;
	.reg .b64 	%rd<30>;

	ld.param.u64 	%rd11, [conv2d_forward_param_0];
	ld.param.u64 	%rd12, [conv2d_forward_param_1];
	ld.param.u64 	%rd9, [conv2d_forward_param_2];
	ld.param.u32 	%r30, [conv2d_forward_param_5];
	ld.param.u32 	%r31, [conv2d_forward_param_6];
	ld.param.u32 	%r32, [conv2d_forward_param_7];
	ld.param.u32 	%r41, [conv2d_forward_param_8];
	ld.param.u32 	%r42, [conv2d_forward_param_9];
	ld.param.u32 	%r34, [conv2d_forward_param_10];
	ld.param.u32 	%r35, [conv2d_forward_param_11];
	ld.param.u32 	%r36, [conv2d_forward_param_12];
	ld.param.u32 	%r37, [conv2d_forward_param_13];
	ld.param.u32 	%r38, [conv2d_forward_param_14];
	ld.param.u32 	%r39, [conv2d_forward_param_15];
	ld.param.u32 	%r40, [conv2d_forward_param_16];
	cvta.to.global.u64 	%rd1, %rd12;
	cvta.to.global.u64 	%rd2, %rd11;
	mov.u32 	%r43, %ctaid.x;
	mov.u32 	%r44, %ntid.x;
	mov.u32 	%r45, %tid.x;
	mad.lo.s32 	%r1, %r43, %r44, %r45;
	mov.u32 	%r46, %ctaid.y;
	mov.u32 	%r47, %ntid.y;
	mov.u32 	%r48, %tid.y;
	mad.lo.s32 	%r49, %r46, %r47, %r48;
	mov.u32 	%r3, %ctaid.z;
	setp.ge.s32 	%p2, %r1, %r34;
	setp.ge.s32 	%p3, %r49, %r42;
	or.pred  	%p4, %p2, %p3;
	setp.ge.s32 	%p5, %r3, %r41;
	or.pred  	%p6, %p5, %p4;
	mov.f32 	%f84, 0f00000000;
	@%p6 bra 	$L__BB0_50;
	mul.lo.s32 	%r50, %r38, %r1;
	sub.s32 	%r4, %r50, %r40;
	mul.lo.s32 	%r51, %r37, %r49;
	sub.s32 	%r5, %r51, %r39;
	setp.lt.s32 	%p7, %r30, 1;
	@%p7 bra 	$L__BB0_47;
	min.s32 	%r52, %r35, %r36;
	setp.lt.s32 	%p8, %r52, 1;
	@%p8 bra 	$L__BB0_47;
	and.b32  	%r6, %r36, 7;
	and.b32  	%r7, %r36, 3;
	and.b32  	%r8, %r36, 2147483640;
	and.b32  	%r9, %r36, 1;
	mul.lo.s32 	%r10, %r30, %r3;
	mov.f32 	%f84, 0f00000000;
	mov.b32 	%r83, 0;
$L__BB0_4:
	mul.lo.s32 	%r12, %r83, %r31;
	add.s32 	%r55, %r83, %r10;
	mul.lo.s32 	%r13, %r55, %r35;
	mov.b32 	%r84, 0;
$L__BB0_5:
	setp.lt.u32 	%p9, %r36, 8;
	add.s32 	%r57, %r84, %r5;
	setp.gt.s32 	%p10, %r57, -1;
	setp.lt.s32 	%p11, %r57, %r31;
	and.pred  	%p1, %p10, %p11;
	add.s32 	%r58, %r57, %r12;
	mul.lo.s32 	%r15, %r58, %r32;
	add.s32 	%r59, %r13, %r84;
	mul.lo.s32 	%r16, %r59, %r36;
	mov.b32 	%r87, 0;
	@%p9 bra 	$L__BB0_24;
	mov.b32 	%r85, 0;
$L__BB0_7:
	.pragma "nounroll";
	add.s32 	%r18, %r85, %r4;
	setp.gt.s32 	%p12, %r18, -1;
	setp.lt.s32 	%p13, %r18, %r32;
	and.pred  	%p14, %p12, %p13;
	and.pred  	%p16, %p1, %p14;
	add.s32 	%r61, %r18, %r15;
	mul.wide.s32 	%rd13, %r61, 4;
	add.s64 	%rd3, %rd2, %rd13;
	add.s32 	%r62, %r85, %r16;
	mul.wide.s32 	%rd14, %r62, 4;
	add.s64 	%rd4, %rd1, %rd14;
	not.pred 	%p17, %p16;
	@%p17 bra 	$L__BB0_9;
	ld.global.f32 	%f47, [%rd3];
	ld.global.f32 	%f48, [%rd4];
	fma.rn.f32 	%f84, %f47, %f48, %f84;
$L__BB0_9:
	add.s32 	%r63, %r18, 1;
	setp.gt.s32 	%p18, %r63, -1;
	setp.lt.s32 	%p19, %r63, %r32;
	and.pred  	%p20, %p18, %p19;
	and.pred  	%p21, %p1, %p20;
	not.pred 	%p22, %p21;
	@%p22 bra 	$L__BB0_11;
	ld.global.f32 	%f49, [%rd3+4];
	ld.global.f32 	%f50, [%rd4+4];
	fma.rn.f32 	%f84, %f49, %f50, %f84;
$L__BB0_11:
	add.s32 	%r64, %r18, 2;
	setp.gt.s32 	%p23, %r64, -1;
	setp.lt.s32 	%p24, %r64, %r32;
	and.pred  	%p25, %p23, %p24;
	and.pred  	%p26, %p1, %p25;
	not.pred 	%p27, %p26;
	@%p27 bra 	$L__BB0_13;
	ld.global.f32 	%f51, [%rd3+8];
	ld.global.f32 	%f52, [%rd4+8];
	fma.rn.f32 	%f84, %f51, %f52, %f84;
$L__BB0_13:
	add.s32 	%r65, %r18, 3;
	setp.gt.s32 	%p28, %r65, -1;
	setp.lt.s32 	%p29, %r65, %r32;
	and.pred  	%p30, %p28, %p29;
	and.pred  	%p31, %p1, %p30;
	not.pred 	%p32, %p31;
	@%p32 bra 	$L__BB0_15;
	ld.global.f32 	%f53, [%rd3+12];
	ld.global.f32 	%f54, [%rd4+12];
	fma.rn.f32 	%f84, %f53, %f54, %f84;
$L__BB0_15:
	add.s32 	%r66, %r18, 4;
	setp.gt.s32 	%p33, %r66, -1;
	setp.lt.s32 	%p34, %r66, %r32;
	and.pred  	%p35, %p33, %p34;
	and.pred  	%p36, %p1, %p35;
	not.pred 	%p37, %p36;
	@%p37 bra 	$L__BB0_17;
	ld.global.f32 	%f55, [%rd3+16];
	ld.global.f32 	%f56, [%rd4+16];
	fma.rn.f32 	%f84, %f55, %f56, %f84;
$L__BB0_17:
	add.s32 	%r67, %r18, 5;
	setp.gt.s32 	%p38, %r67, -1;
	setp.lt.s32 	%p39, %r67, %r32;
	and.pred  	%p40, %p38, %p39;
	and.pred  	%p41, %p1, %p40;
	not.pred 	%p42, %p41;
	@%p42 bra 	$L__BB0_19;
	ld.global.f32 	%f57, [%rd3+20];
	ld.global.f32 	%f58, [%rd4+20];
	fma.rn.f32 	%f84, %f57, %f58, %f84;
$L__BB0_19:
	add.s32 	%r68, %r18, 6;
	setp.gt.s32 	%p43, %r68, -1;
	setp.lt.s32 	%p44, %r68, %r32;
	and.pred  	%p45, %p43, %p44;
	and.pred  	%p46, %p1, %p45;
	not.pred 	%p47, %p46;
	@%p47 bra 	$L__BB0_21;
	ld.global.f32 	%f59, [%rd3+24];
	ld.global.f32 	%f60, [%rd4+24];
	fma.rn.f32 	%f84, %f59, %f60, %f84;
$L__BB0_21:
	add.s32 	%r69, %r18, 7;
	setp.gt.s32 	%p48, %r69, -1;
	setp.lt.s32 	%p49, %r69, %r32;
	and.pred  	%p50, %p48, %p49;
	and.pred  	%p51, %p1, %p50;
	not.pred 	%p52, %p51;
	@%p52 bra 	$L__BB0_23;
	ld.global.f32 	%f61, [%rd3+28];
	ld.global.f32 	%f62, [%rd4+28];
	fma.rn.f32 	%f84, %f61, %f62, %f84;
$L__BB0_23:
	add.s32 	%r85, %r85, 8;
	setp.ne.s32 	%p53, %r85, %r8;
	mov.u32 	%r87, %r8;
	@%p53 bra 	$L__BB0_7;
$L__BB0_24:
	setp.eq.s32 	%p54, %r6, 0;
	@%p54 bra 	$L__BB0_45;
	add.s32 	%r70, %r6, -1;
	setp.lt.u32 	%p55, %r70, 3;
	@%p55 bra 	$L__BB0_35;
	add.s32 	%r21, %r87, %r4;
	setp.gt.s32 	%p56, %r21, -1;
	setp.lt.s32 	%p57, %r21, %r32;
	and.pred  	%p58, %p56, %p57;
	and.pred  	%p60, %p1, %p58;
	add.s32 	%r71, %r21, %r15;
	mul.wide.s32 	%rd15, %r71, 4;
	add.s64 	%rd5, %rd2, %rd15;
	add.s32 	%r72, %r87, %r16;
	mul.wide.s32 	%rd16, %r72, 4;
	add.s64 	%rd6, %rd1, %rd16;
	not.pred 	%p61, %p60;
	@%p61 bra 	$L__BB0_28;
	ld.global.f32 	%f64, [%rd5];
	ld.global.f32 	%f65, [%rd6];
	fma.rn.f32 	%f84, %f64, %f65, %f84;
$L__BB0_28:
	add.s32 	%r73, %r21, 1;
	setp.gt.s32 	%p62, %r73, -1;
	setp.lt.s32 	%p63, %r73, %r32;
	and.pred  	%p64, %p62, %p63;
	and.pred  	%p65, %p1, %p64;
	not.pred 	%p66, %p65;
	@%p66 bra 	$L__BB0_30;
	ld.global.f32 	%f66, [%rd5+4];
	ld.global.f32 	%f67, [%rd6+4];
	fma.rn.f32 	%f84, %f66, %f67, %f84;
$L__BB0_30:
	add.s32 	%r74, %r21, 2;
	setp.gt.s32 	%p67, %r74, -1;
	setp.lt.s32 	%p68, %r74, %r32;
	and.pred  	%p69, %p67, %p68;
	and.pred  	%p70, %p1, %p69;
	not.pred 	%p71, %p70;
	@%p71 bra 	$L__BB0_32;
	ld.global.f32 	%f68, [%rd5+8];
	ld.global.f32 	%f69, [%rd6+8];
	fma.rn.f32 	%f84, %f68, %f69, %f84;
$L__BB0_32:
	add.s32 	%r75, %r21, 3;
	setp.gt.s32 	%p72, %r75, -1;
	setp.lt.s32 	%p73, %r75, %r32;
	and.pred  	%p74, %p72, %p73;
	and.pred  	%p75, %p1, %p74;
	not.pred 	%p76, %p75;
	@%p76 bra 	$L__BB0_34;
	ld.global.f32 	%f70, [%rd5+12];
	ld.global.f32 	%f71, [%rd6+12];
	fma.rn.f32 	%f84, %f70, %f71, %f84;
$L__BB0_34:
	add.s32 	%r87, %r87, 4;
$L__BB0_35:
	setp.eq.s32 	%p77, %r7, 0;
	@%p77 bra 	$L__BB0_45;
	setp.eq.s32 	%p78, %r7, 1;
	@%p78 bra 	$L__BB0_42;
	add.s32 	%r24, %r87, %r4;
	setp.gt.s32 	%p79, %r24, -1;
	setp.lt.s32 	%p80, %r24, %r32;
	and.pred  	%p81, %p79, %p80;
	and.pred  	%p83, %p1, %p81;
	add.s32 	%r76, %r24, %r15;
	mul.wide.s32 	%rd17, %r76, 4;
	add.s64 	%rd7, %rd2, %rd17;
	add.s32 	%r77, %r87, %r16;
	mul.wide.s32 	%rd18, %r77, 4;
	add.s64 	%rd8, %rd1, %rd18;
	not.pred 	%p84, %p83;
	@%p84 bra 	$L__BB0_39;
	ld.global.f32 	%f73, [%rd7];
	ld.global.f32 	%f74, [%rd8];
	fma.rn.f32 	%f84, %f73, %f74, %f84;
$L__BB0_39:
	add.s32 	%r78, %r24, 1;
	setp.gt.s32 	%p85, %r78, -1;
	setp.lt.s32 	%p86, %r78, %r32;
	and.pred  	%p87, %p85, %p86;
	and.pred  	%p88, %p1, %p87;
	not.pred 	%p89, %p88;
	@%p89 bra 	$L__BB0_41;
	ld.global.f32 	%f75, [%rd7+4];
	ld.global.f32 	%f76, [%rd8+4];
	fma.rn.f32 	%f84, %f75, %f76, %f84;
$L__BB0_41:
	add.s32 	%r87, %r87, 2;
$L__BB0_42:
	setp.eq.s32 	%p90, %r9, 0;
	@%p90 bra 	$L__BB0_45;
	add.s32 	%r27, %r87, %r4;
	setp.gt.s32 	%p91, %r27, -1;
	setp.lt.s32 	%p92, %r27, %r32;
	and.pred  	%p93, %p91, %p92;
	and.pred  	%p95, %p1, %p93;
	not.pred 	%p96, %p95;
	@%p96 bra 	$L__BB0_45;
	add.s32 	%r79, %r27, %r15;
	add.s32 	%r80, %r87, %r16;
	mul.wide.s32 	%rd19, %r79, 4;
	add.s64 	%rd20, %rd2, %rd19;
	ld.global.f32 	%f77, [%rd20];
	mul.wide.s32 	%rd21, %r80, 4;
	add.s64 	%rd22, %rd1, %rd21;
	ld.global.f32 	%f78, [%rd22];
	fma.rn.f32 	%f84, %f77, %f78, %f84;
$L__BB0_45:
	add.s32 	%r84, %r84, 1;
	setp.ne.s32 	%p97, %r84, %r35;
	@%p97 bra 	$L__BB0_5;
	add.s32 	%r83, %r83, 1;
	setp.ne.s32 	%p98, %r83, %r30;
	@%p98 bra 	$L__BB0_4;
$L__BB0_47:
	setp.eq.s64 	%p99, %rd9, 0;
	@%p99 bra 	$L__BB0_49;
	cvta.to.global.u64 	%rd23, %rd9;
	mul.wide.u32 	%rd24, %r3, 4;
	add.s64 	%rd25, %rd23, %rd24;
	ld.global.f32 	%f79, [%rd25];
	add.f32 	%f84, %f84, %f79;
$L__BB0_49:
	ld.param.u64 	%rd29, [conv2d_forward_param_3];
	mad.lo.s32 	%r81, %r42, %r3, %r49;
	mad.lo.s32 	%r82, %r81, %r34, %r1;
	cvta.to.global.u64 	%rd26, %rd29;
	mul.wide.s32 	%rd27, %r82, 4;
	add.s64 	%rd28, %rd26, %rd27;
	st.global.f32 	[%rd28], %f84;
$L__BB0_50:
	ret;

}
	// .globl	conv2d_forward_shared
.visible .entry conv2d_forward_shared(
	.param .u64 .ptr .align 1 conv2d_forward_shared_param_0,
	.param .u64 .ptr .align 1 conv2d_forward_shared_param_1,
	.param .u64 .ptr .align 1 conv2d_forward_shared_param_2,
	.param .u64 .ptr .align 1 conv2d_forward_shared_param_3,
	.param .u32 conv2d_forward_shared_param_4,
	.param .u32 conv2d_forward_shared_param_5,
	.param .u32 conv2d_forward_shared_param_6,
	.param .u32 conv2d_forward_shared_param_7,
	.param .u32 conv2d_forward_shared_param_8,
	.param .u32 conv2d_forward_shared_param_9,
	.param .u32 conv2d_forward_shared_param_10,
	.param .u32 conv2d_forward_shared_param_11,
	.param .u32 conv2d_forward_shared_param_12,
	.param .u32 conv2d_forward_shared_param_13,
	.param .u32 conv2d_forward_shared_param_14,
	.param .u32 conv2d_forward_shared_param_15,
	.param .u32 conv2d_forward_shared_param_16
)
{
	.reg .pred 	%p<46>;
	.reg .b32 	%r<127>;
	.reg .b32 	%f<112>;
	.reg .b64 	%rd<18>;
	// demoted variable
	.shared .align 4 .b8 _ZZ21conv2d_forward_sharedE12shared_input[1600];
	// demoted variable
	.shared .align 4 .b8 _ZZ21conv2d_forward_sharedE13shared_filter[100];
	ld.param.u64 	%rd3, [conv2d_forward_shared_param_0];
	ld.param.u64 	%rd4, [conv2d_forward_shared_param_1];
	ld.param.u64 	%rd5, [conv2d_forward_shared_param_2];
	ld.param.u32 	%r38, [conv2d_forward_shared_param_5];
	ld.param.u32 	%r39, [conv2d_forward_shared_param_6];
	ld.param.u32 	%r40, [conv2d_forward_shared_param_7];
	ld.param.u32 	%r49, [conv2d_forward_shared_param_8];
	ld.param.u32 	%r50, [conv2d_forward_shared_param_9];
	ld.param.u32 	%r42, [conv2d_forward_shared_param_10];
	ld.param.u32 	%r43, [conv2d_forward_shared_param_11];
	ld.param.u32 	%r44, [conv2d_forward_shared_param_12];
	ld.param.u32 	%r45, [conv2d_forward_shared_param_13];
	ld.param.u32 	%r46, [conv2d_forward_shared_param_14];
	ld.param.u32 	%r47, [conv2d_forward_shared_param_15];
	ld.param.u32 	%r48, [conv2d_forward_shared_param_16];
	mov.u32 	%r51, %ctaid.x;
	shl.b32 	%r52, %r51, 4;
	mov.u32 	%r1, %tid.x;
	add.s32 	%r2, %r52, %r1;
	mov.u32 	%r53, %ctaid.y;
	shl.b32 	%r54, %r53, 4;
	mov.u32 	%r3, %tid.y;
	add.s32 	%r55, %r54, %r3;
	mov.u32 	%r5, %ctaid.z;
	setp.ge.s32 	%p4, %r2, %r42;
	setp.ge.s32 	%p5, %r55, %r50;
	or.pred  	%p6, %p4, %p5;
	setp.ge.s32 	%p7, %r5, %r49;
	or.pred  	%p8, %p7, %p6;
	@%p8 bra 	$L__BB1_54;
	setp.lt.s32 	%p9, %r38, 1;
	mov.f32 	%f88, 0f00000000;
	@%p9 bra 	$L__BB1_51;
	setp.lt.s32 	%p10, %r1, %r44;
	setp.lt.s32 	%p11, %r3, %r43;
	and.pred  	%p1, %p11, %p10;
	mul.lo.s32 	%r6, %r38, %r5;
	mul.lo.s32 	%r57, %r46, %r2;
	sub.s32 	%r58, %r57, %r48;
	add.s32 	%r7, %r58, %r1;
	mul.lo.s32 	%r59, %r45, %r55;
	sub.s32 	%r60, %r59, %r47;
	add.s32 	%r8, %r60, %r3;
	setp.gt.s32 	%p12, %r7, -1;
	setp.lt.s32 	%p13, %r7, %r40;
	and.pred  	%p14, %p12, %p13;
	setp.gt.s32 	%p15, %r8, -1;
	setp.lt.s32 	%p16, %r8, %r39;
	and.pred  	%p17, %p15, %p16;
	and.pred  	%p2, %p14, %p17;
	mov.u32 	%r61, _ZZ21conv2d_forward_sharedE12shared_input;
	mad.lo.s32 	%r9, %r3, 80, %r61;
	and.b32  	%r10, %r44, 7;
	and.b32  	%r11, %r44, 3;
	min.s32 	%r62, %r43, %r44;
	setp.lt.s32 	%p3, %r62, 1;
	and.b32  	%r12, %r44, 2147483640;
	and.b32  	%r13, %r44, 1;
	cvta.to.global.u64 	%rd1, %rd4;
	cvta.to.global.u64 	%rd2, %rd3;
	mov.f32 	%f88, 0f00000000;
	mov.b32 	%r121, 0;
	not.pred 	%p19, %p1;
	not.pred 	%p20, %p2;
$L__BB1_3:
	@%p19 bra 	$L__BB1_5;
	add.s32 	%r63, %r121, %r6;
	mad.lo.s32 	%r64, %r63, %r43, %r3;
	mad.lo.s32 	%r65, %r64, %r44, %r1;
	mul.wide.s32 	%rd7, %r65, 4;
	add.s64 	%rd8, %rd1, %rd7;
	ld.global.f32 	%f48, [%rd8];
	mov.u32 	%r66, _ZZ21conv2d_forward_sharedE13shared_filter;
	mad.lo.s32 	%r67, %r3, 20, %r66;
	shl.b32 	%r68, %r1, 2;
	add.s32 	%r69, %r67, %r68;
	st.shared.f32 	[%r69], %f48;
$L__BB1_5:
	mov.f32 	%f85, 0f00000000;
	@%p20 bra 	$L__BB1_7;
	mad.lo.s32 	%r70, %r121, %r39, %r8;
	mad.lo.s32 	%r71, %r70, %r40, %r7;
	mul.wide.s32 	%rd9, %r71, 4;
	add.s64 	%rd10, %rd2, %rd9;
	ld.global.f32 	%f85, [%rd10];
$L__BB1_7:
	shl.b32 	%r72, %r1, 2;
	add.s32 	%r73, %r9, %r72;
	st.shared.f32 	[%r73], %f85;
	bar.sync 	0;
	@%p3 bra 	$L__BB1_50;
	mov.b32 	%r122, 0;
$L__BB1_9:
	setp.lt.u32 	%p21, %r44, 8;
	add.s32 	%r16, %r122, %r3;
	mad.lo.s32 	%r17, %r122, 80, %r9;
	mov.u32 	%r76, _ZZ21conv2d_forward_sharedE13shared_filter;
	mad.lo.s32 	%r18, %r122, 20, %r76;
	mov.b32 	%r125, 0;
	@%p21 bra 	$L__BB1_28;
	mov.b32 	%r123, 0;
$L__BB1_11:
	.pragma "nounroll";
	add.s32 	%r20, %r123, %r1;
	max.u32 	%r79, %r16, %r20;
	setp.gt.u32 	%p22, %r79, 19;
	shl.b32 	%r80, %r20, 2;
	add.s32 	%r21, %r17, %r80;
	shl.b32 	%r81, %r123, 2;
	add.s32 	%r22, %r18, %r81;
	@%p22 bra 	$L__BB1_13;
	ld.shared.f32 	%f51, [%r21];
	ld.shared.f32 	%f52, [%r22];
	fma.rn.f32 	%f88, %f51, %f52, %f88;
$L__BB1_13:
	add.s32 	%r82, %r20, 1;
	max.u32 	%r83, %r16, %r82;
	setp.gt.u32 	%p23, %r83, 19;
	@%p23 bra 	$L__BB1_15;
	ld.shared.f32 	%f53, [%r21+4];
	ld.shared.f32 	%f54, [%r22+4];
	fma.rn.f32 	%f88, %f53, %f54, %f88;
$L__BB1_15:
	add.s32 	%r84, %r20, 2;
	max.u32 	%r85, %r16, %r84;
	setp.gt.u32 	%p24, %r85, 19;
	@%p24 bra 	$L__BB1_17;
	ld.shared.f32 	%f55, [%r21+8];
	ld.shared.f32 	%f56, [%r22+8];
	fma.rn.f32 	%f88, %f55, %f56, %f88;
$L__BB1_17:
	add.s32 	%r86, %r20, 3;
	max.u32 	%r87, %r16, %r86;
	setp.gt.u32 	%p25, %r87, 19;
	@%p25 bra 	$L__BB1_19;
	ld.shared.f32 	%f57, [%r21+12];
	ld.shared.f32 	%f58, [%r22+12];
	fma.rn.f32 	%f88, %f57, %f58, %f88;
$L__BB1_19:
	add.s32 	%r88, %r20, 4;
	max.u32 	%r89, %r16, %r88;
	setp.gt.u32 	%p26, %r89, 19;
	@%p26 bra 	$L__BB1_21;
	ld.shared.f32 	%f59, [%r21+16];
	ld.shared.f32 	%f60, [%r22+16];
	fma.rn.f32 	%f88, %f59, %f60, %f88;
$L__BB1_21:
	add.s32 	%r90, %r20, 5;
	max.u32 	%r91, %r16, %r90;
	setp.gt.u32 	%p27, %r91, 19;
	@%p27 bra 	$L__BB1_23;
	ld.shared.f32 	%f61, [%r21+20];
	ld.shared.f32 	%f62, [%r22+20];
	fma.rn.f32 	%f88, %f61, %f62, %f88;
$L__BB1_23:
	add.s32 	%r92, %r20, 6;
	max.u32 	%r93, %r16, %r92;
	setp.gt.u32 	%p28, %r93, 19;
	@%p28 bra 	$L__BB1_25;
	ld.shared.f32 	%f63, [%r21+24];
	ld.shared.f32 	%f64, [%r22+24];
	fma.rn.f32 	%f88, %f63, %f64, %f88;
$L__BB1_25:
	add.s32 	%r94, %r20, 7;
	max.u32 	%r95, %r16, %r94;
	setp.gt.u32 	%p29, %r95, 19;
	@%p29 bra 	$L__BB1_27;
	ld.shared.f32 	%f65, [%r21+28];
	ld.shared.f32 	%f66, [%r22+28];
	fma.rn.f32 	%f88, %f65, %f66, %f88;
$L__BB1_27:
	add.s32 	%r123, %r123, 8;
	setp.ne.s32 	%p30, %r123, %r12;
	mov.u32 	%r125, %r12;
	@%p30 bra 	$L__BB1_11;
$L__BB1_28:
	setp.eq.s32 	%p31, %r10, 0;
	@%p31 bra 	$L__BB1_49;
	add.s32 	%r96, %r10, -1;
	setp.lt.u32 	%p32, %r96, 3;
	@%p32 bra 	$L__BB1_39;
	add.s32 	%r97, %r125, %r1;
	max.u32 	%r98, %r16, %r97;
	setp.gt.u32 	%p33, %r98, 19;
	shl.b32 	%r99, %r97, 2;
	add.s32 	%r26, %r17, %r99;
	shl.b32 	%r100, %r125, 2;
	add.s32 	%r27, %r18, %r100;
	@%p33 bra 	$L__BB1_32;
	ld.shared.f32 	%f68, [%r26];
	ld.shared.f32 	%f69, [%r27];
	fma.rn.f32 	%f88, %f68, %f69, %f88;
$L__BB1_32:
	add.s32 	%r101, %r97, 1;
	max.u32 	%r102, %r16, %r101;
	setp.gt.u32 	%p34, %r102, 19;
	@%p34 bra 	$L__BB1_34;
	ld.shared.f32 	%f70, [%r26+4];
	ld.shared.f32 	%f71, [%r27+4];
	fma.rn.f32 	%f88, %f70, %f71, %f88;
$L__BB1_34:
	add.s32 	%r103, %r97, 2;
	max.u32 	%r104, %r16, %r103;
	setp.gt.u32 	%p35, %r104, 19;
	@%p35 bra 	$L__BB1_36;
	ld.shared.f32 	%f72, [%r26+8];
	ld.shared.f32 	%f73, [%r27+8];
	fma.rn.f32 	%f88, %f72, %f73, %f88;
$L__BB1_36:
	add.s32 	%r105, %r97, 3;
	max.u32 	%r106, %r16, %r105;
	setp.gt.u32 	%p36, %r106, 19;
	@%p36 bra 	$L__BB1_38;
	ld.shared.f32 	%f74, [%r26+12];
	ld.shared.f32 	%f75, [%r27+12];
	fma.rn.f32 	%f88, %f74, %f75, %f88;
$L__BB1_38:
	add.s32 	%r125, %r125, 4;
$L__BB1_39:
	setp.eq.s32 	%p37, %r11, 0;
	@%p37 bra 	$L__BB1_49;
	setp.eq.s32 	%p38, %r11, 1;
	@%p38 bra 	$L__BB1_46;
	add.s32 	%r30, %r125, %r1;
	max.u32 	%r108, %r16, %r30;
	setp.gt.u32 	%p39, %r108, 19;
	shl.b32 	%r109, %r30, 2;
	add.s32 	%r31, %r17, %r109;
	shl.b32 	%r110, %r125, 2;
	add.s32 	%r32, %r18, %r110;
	@%p39 bra 	$L__BB1_43;
	ld.shared.f32 	%f77, [%r31];
	ld.shared.f32 	%f78, [%r32];
	fma.rn.f32 	%f88, %f77, %f78, %f88;
$L__BB1_43:
	add.s32 	%r111, %r30, 1;
	max.u32 	%r112, %r16, %r111;
	setp.gt.u32 	%p40, %r112, 19;
	@%p40 bra 	$L__BB1_45;
	ld.shared.f32 	%f79, [%r31+4];
	ld.shared.f32 	%f80, [%r32+4];
	fma.rn.f32 	%f88, %f79, %f80, %f88;
$L__BB1_45:
	add.s32 	%r125, %r125, 2;
$L__BB1_46:
	setp.eq.s32 	%p41, %r13, 0;
	@%p41 bra 	$L__BB1_49;
	add.s32 	%r35, %r125, %r1;
	max.u32 	%r114, %r16, %r35;
	setp.gt.u32 	%p42, %r114, 19;
	@%p42 bra 	$L__BB1_49;
	shl.b32 	%r115, %r35, 2;
	add.s32 	%r116, %r17, %r115;
	ld.shared.f32 	%f81, [%r116];
	shl.b32 	%r117, %r125, 2;
	add.s32 	%r118, %r18, %r117;
	ld.shared.f32 	%f82, [%r118];
	fma.rn.f32 	%f88, %f81, %f82, %f88;
$L__BB1_49:
	add.s32 	%r122, %r122, 1;
	setp.ne.s32 	%p43, %r122, %r43;
	@%p43 bra 	$L__BB1_9;
$L__BB1_50:
	bar.sync 	0;
	add.s32 	%r121, %r121, 1;
	setp.ne.s32 	%p44, %r121, %r38;
	@%p44 bra 	$L__BB1_3;
$L__BB1_51:
	setp.eq.s64 	%p45, %rd5, 0;
	@%p45 bra 	$L__BB1_53;
	cvta.to.global.u64 	%rd11, %rd5;
	mul.wide.u32 	%rd12, %r5, 4;
	add.s64 	%rd13, %rd11, %rd12;
	ld.global.f32 	%f83, [%rd13];
	add.f32 	%f88, %f88, %f83;
$L__BB1_53:
	ld.param.u64 	%rd17, [conv2d_forward_shared_param_3];
	mad.lo.s32 	%r119, %r50, %r5, %r55;
	mad.lo.s32 	%r120, %r119, %r42, %r2;
	cvta.to.global.u64 	%rd14, %rd17;
	mul.wide.s32 	%rd15, %r120, 4;
	add.s64 	%rd16, %rd14, %rd15;
	st.global.f32 	[%rd16], %f88;
$L__BB1_54:
	ret;

}
	// .globl	conv2d_separable_h
.visible .entry conv2d_separable_h(
	.param .u64 .ptr .align 1 conv2d_separable_h_param_0,
	.param .u64 .ptr .align 1 conv2d_separable_h_param_1,
	.param .u64 .ptr .align 1 conv2d_separable_h_param_2,
	.param .u32 conv2d_separable_h_param_3,
	.param .u32 conv2d_separable_h_param_4,
	.param .u32 conv2d_separable_h_param_5,
	.param .u32 conv2d_separable_h_param_6,
	.param .u32 conv2d_separable_h_param_7,
	.param .u32 conv2d_separable_h_param_8
)
{
	.reg .pred 	%p<60>;
	.reg .b32 	%r<60>;
	.reg .b32 	%f<96>;
	.reg .b64 	%rd<25>;

	ld.param.u64 	%rd10, [conv2d_separable_h_param_0];
	ld.param.u64 	%rd11, [conv2d_separable_h_param_1];
	ld.param.u64 	%rd9, [conv2d_separable_h_param_2];
	ld.param.u32 	%r25, [conv2d_separable_h_param_3];
	ld.param.u32 	%r26, [conv2d_separable_h_param_4];
	ld.param.u32 	%r21, [conv2d_separable_h_param_5];
	ld.param.u32 	%r22, [conv2d_separable_h_param_6];
	ld.param.u32 	%r23, [conv2d_separable_h_param_7];
	ld.param.u32 	%r24, [conv2d_separable_h_param_8];
	cvta.to.global.u64 	%rd1, %rd11;
	cvta.to.global.u64 	%rd2, %rd10;
	mov.u32 	%r27, %ctaid.x;
	mov.u32 	%r28, %ntid.x;
	mov.u32 	%r29, %tid.x;
	mad.lo.s32 	%r1, %r27, %r28, %r29;
	mov.u32 	%r30, %ctaid.y;
	mov.u32 	%r31, %ntid.y;
	mov.u32 	%r32, %tid.y;
	mad.lo.s32 	%r33, %r30, %r31, %r32;
	mov.u32 	%r3, %ctaid.z;
	setp.ge.s32 	%p1, %r1, %r21;
	setp.ge.s32 	%p2, %r33, %r26;
	or.pred  	%p3, %p1, %p2;
	setp.ge.s32 	%p4, %r3, %r25;
	or.pred  	%p5, %p4, %p3;
	@%p5 bra 	$L__BB2_43;
	setp.lt.s32 	%p6, %r22, 1;
	mov.f32 	%f75, 0f00000000;
	@%p6 bra 	$L__BB2_42;
	mul.lo.s32 	%r35, %r23, %r1;
	sub.s32 	%r4, %r35, %r24;
	mad.lo.s32 	%r36, %r26, %r3, %r33;
	mul.lo.s32 	%r5, %r36, %r21;
	and.b32  	%r6, %r22, 7;
	setp.lt.u32 	%p7, %r22, 8;
	mov.f32 	%f75, 0f00000000;
	mov.b32 	%r58, 0;
	@%p7 bra 	$L__BB2_21;
	and.b32  	%r58, %r22, 2147483640;
	mov.f32 	%f75, 0f00000000;
	mov.b32 	%r56, 0;
$L__BB2_4:
	.pragma "nounroll";
	add.s32 	%r9, %r56, %r4;
	setp.lt.s32 	%p8, %r9, 0;
	setp.ge.s32 	%p9, %r9, %r21;
	add.s32 	%r38, %r9, %r5;
	mul.wide.s32 	%rd12, %r38, 4;
	add.s64 	%rd3, %rd2, %rd12;
	mul.wide.u32 	%rd13, %r56, 4;
	add.s64 	%rd4, %rd1, %rd13;
	or.pred  	%p10, %p8, %p9;
	@%p10 bra 	$L__BB2_6;
	ld.global.f32 	%f42, [%rd3];
	ld.global.f32 	%f43, [%rd4];
	fma.rn.f32 	%f75, %f42, %f43, %f75;
$L__BB2_6:
	add.s32 	%r39, %r9, 1;
	setp.lt.s32 	%p11, %r39, 0;
	setp.ge.s32 	%p12, %r39, %r21;
	or.pred  	%p13, %p11, %p12;
	@%p13 bra 	$L__BB2_8;
	ld.global.f32 	%f44, [%rd3+4];
	ld.global.f32 	%f45, [%rd4+4];
	fma.rn.f32 	%f75, %f44, %f45, %f75;
$L__BB2_8:
	add.s32 	%r40, %r9, 2;
	setp.lt.s32 	%p14, %r40, 0;
	setp.ge.s32 	%p15, %r40, %r21;
	or.pred  	%p16, %p14, %p15;
	@%p16 bra 	$L__BB2_10;
	ld.global.f32 	%f46, [%rd3+8];
	ld.global.f32 	%f47, [%rd4+8];
	fma.rn.f32 	%f75, %f46, %f47, %f75;
$L__BB2_10:
	add.s32 	%r41, %r9, 3;
	setp.lt.s32 	%p17, %r41, 0;
	setp.ge.s32 	%p18, %r41, %r21;
	or.pred  	%p19, %p17, %p18;
	@%p19 bra 	$L__BB2_12;
	ld.global.f32 	%f48, [%rd3+12];
	ld.global.f32 	%f49, [%rd4+12];
	fma.rn.f32 	%f75, %f48, %f49, %f75;
$L__BB2_12:
	add.s32 	%r42, %r9, 4;
	setp.lt.s32 	%p20, %r42, 0;
	setp.ge.s32 	%p21, %r42, %r21;
	or.pred  	%p22, %p20, %p21;
	@%p22 bra 	$L__BB2_14;
	ld.global.f32 	%f50, [%rd3+16];
	ld.global.f32 	%f51, [%rd4+16];
	fma.rn.f32 	%f75, %f50, %f51, %f75;
$L__BB2_14:
	add.s32 	%r43, %r9, 5;
	setp.lt.s32 	%p23, %r43, 0;
	setp.ge.s32 	%p24, %r43, %r21;
	or.pred  	%p25, %p23, %p24;
	@%p25 bra 	$L__BB2_16;
	ld.global.f32 	%f52, [%rd3+20];
	ld.global.f32 	%f53, [%rd4+20];
	fma.rn.f32 	%f75, %f52, %f53, %f75;
$L__BB2_16:
	add.s32 	%r44, %r9, 6;
	setp.lt.s32 	%p26, %r44, 0;
	setp.ge.s32 	%p27, %r44, %r21;
	or.pred  	%p28, %p26, %p27;
	@%p28 bra 	$L__BB2_18;
	ld.global.f32 	%f54, [%rd3+24];
	ld.global.f32 	%f55, [%rd4+24];
	fma.rn.f32 	%f75, %f54, %f55, %f75;
$L__BB2_18:
	add.s32 	%r45, %r9, 7;
	setp.lt.s32 	%p29, %r45, 0;
	setp.ge.s32 	%p30, %r45, %r21;
	or.pred  	%p31, %p29, %p30;
	@%p31 bra 	$L__BB2_20;
	ld.global.f32 	%f56, [%rd3+28];
	ld.global.f32 	%f57, [%rd4+28];
	fma.rn.f32 	%f75, %f56, %f57, %f75;
$L__BB2_20:
	add.s32 	%r56, %r56, 8;
	setp.ne.s32 	%p32, %r56, %r58;
	@%p32 bra 	$L__BB2_4;
$L__BB2_21:
	setp.eq.s32 	%p33, %r6, 0;
	@%p33 bra 	$L__BB2_42;
	and.b32  	%r12, %r22, 3;
	setp.lt.u32 	%p34, %r6, 4;
	@%p34 bra 	$L__BB2_32;
	add.s32 	%r13, %r58, %r4;
	setp.lt.s32 	%p35, %r13, 0;
	setp.ge.s32 	%p36, %r13, %r21;
	add.s32 	%r46, %r13, %r5;
	mul.wide.s32 	%rd14, %r46, 4;
	add.s64 	%rd5, %rd2, %rd14;
	mul.wide.u32 	%rd15, %r58, 4;
	add.s64 	%rd6, %rd1, %rd15;
	or.pred  	%p37, %p35, %p36;
	@%p37 bra 	$L__BB2_25;
	ld.global.f32 	%f59, [%rd5];
	ld.global.f32 	%f60, [%rd6];
	fma.rn.f32 	%f75, %f59, %f60, %f75;
$L__BB2_25:
	add.s32 	%r47, %r13, 1;
	setp.lt.s32 	%p38, %r47, 0;
	setp.ge.s32 	%p39, %r47, %r21;
	or.pred  	%p40, %p38, %p39;
	@%p40 bra 	$L__BB2_27;
	ld.global.f32 	%f61, [%rd5+4];
	ld.global.f32 	%f62, [%rd6+4];
	fma.rn.f32 	%f75, %f61, %f62, %f75;
$L__BB2_27:
	add.s32 	%r48, %r13, 2;
	setp.lt.s32 	%p41, %r48, 0;
	setp.ge.s32 	%p42, %r48, %r21;
	or.pred  	%p43, %p41, %p42;
	@%p43 bra 	$L__BB2_29;
	ld.global.f32 	%f63, [%rd5+8];
	ld.global.f32 	%f64, [%rd6+8];
	fma.rn.f32 	%f75, %f63, %f64, %f75;
$L__BB2_29:
	add.s32 	%r49, %r13, 3;
	setp.lt.s32 	%p44, %r49, 0;
	setp.ge.s32 	%p45, %r49, %r21;
	or.pred  	%p46, %p44, %p45;
	@%p46 bra 	$L__BB2_31;
	ld.global.f32 	%f65, [%rd5+12];
	ld.global.f32 	%f66, [%rd6+12];
	fma.rn.f32 	%f75, %f65, %f66, %f75;
$L__BB2_31:
	add.s32 	%r58, %r58, 4;
$L__BB2_32:
	setp.eq.s32 	%p47, %r12, 0;
	@%p47 bra 	$L__BB2_42;
	setp.eq.s32 	%p48, %r12, 1;
	@%p48 bra 	$L__BB2_39;
	add.s32 	%r16, %r58, %r4;
	setp.lt.s32 	%p49, %r16, 0;
	setp.ge.s32 	%p50, %r16, %r21;
	add.s32 	%r50, %r16, %r5;
	mul.wide.s32 	%rd16, %r50, 4;
	add.s64 	%rd7, %rd2, %rd16;
	mul.wide.u32 	%rd17, %r58, 4;
	add.s64 	%rd8, %rd1, %rd17;
	or.pred  	%p51, %p49, %p50;
	@%p51 bra 	$L__BB2_36;
	ld.global.f32 	%f68, [%rd7];
	ld.global.f32 	%f69, [%rd8];
	fma.rn.f32 	%f75, %f68, %f69, %f75;
$L__BB2_36:
	add.s32 	%r51, %r16, 1;
	setp.lt.s32 	%p52, %r51, 0;
	setp.ge.s32 	%p53, %r51, %r21;
	or.pred  	%p54, %p52, %p53;
	@%p54 bra 	$L__BB2_38;
	ld.global.f32 	%f70, [%rd7+4];
	ld.global.f32 	%f71, [%rd8+4];
	fma.rn.f32 	%f75, %f70, %f71, %f75;
$L__BB2_38:
	add.s32 	%r58, %r58, 2;
$L__BB2_39:
	and.b32  	%r52, %r22, 1;
	setp.eq.b32 	%p55, %r52, 1;
	not.pred 	%p56, %p55;
	@%p56 bra 	$L__BB2_42;
	add.s32 	%r19, %r58, %r4;
	setp.lt.s32 	%p57, %r19, 0;
	setp.ge.s32 	%p58, %r19, %r21;
	or.pred  	%p59, %p57, %p58;
	@%p59 bra 	$L__BB2_42;
	add.s32 	%r53, %r19, %r5;
	mul.wide.s32 	%rd18, %r53, 4;
	add.s64 	%rd19, %rd2, %rd18;
	ld.global.f32 	%f72, [%rd19];
	mul.wide.u32 	%rd20, %r58, 4;
	add.s64 	%rd21, %rd1, %rd20;
	ld.global.f32 	%f73, [%rd21];
	fma.rn.f32 	%f75, %f72, %f73, %f75;
$L__BB2_42:
	mad.lo.s32 	%r54, %r26, %r3, %r33;
	mad.lo.s32 	%r55, %r54, %r21, %r1;
	cvta.to.global.u64 	%rd22, %rd9;
	mul.wide.s32 	%rd23, %r55, 4;
	add.s64 	%rd24, %rd22, %rd23;
	st.global.f32 	[%rd24], %f75;
$L__BB2_43:
	ret;

}
	// .globl	conv2d_separable_v
.visible .entry conv2d_separable_v(
	.param .u64 .ptr .align 1 conv2d_separable_v_param_0,
	.param .u64 .ptr .align 1 conv2d_separable_v_param_1,
	.param .u64 .ptr .align 1 conv2d_separable_v_param_2,
	.param .u32 conv2d_separable_v_param_3,
	.param .u32 conv2d_separable_v_param_4,
	.param .u32 conv2d_separable_v_param_5,
	.param .u32 conv2d_separable_v_param_6,
	.param .u32 conv2d_separable_v_param_7,
	.param .u32 conv2d_separable_v_param_8
)
{
	.reg .pred 	%p<60>;
	.reg .b32 	%r<85>;
	.reg .b32 	%f<96>;
	.reg .b64 	%rd<47>;

	ld.param.u64 	%rd7, [conv2d_separable_v_param_0];
	ld.param.u64 	%rd8, [conv2d_separable_v_param_1];
	ld.param.u64 	%rd6, [conv2d_separable_v_param_2];
	ld.param.u32 	%r36, [conv2d_separable_v_param_3];
	ld.param.u32 	%r37, [conv2d_separable_v_param_4];
	ld.param.u32 	%r32, [conv2d_separable_v_param_5];
	ld.param.u32 	%r33, [conv2d_separable_v_param_6];
	ld.param.u32 	%r34, [conv2d_separable_v_param_7];
	ld.param.u32 	%r35, [conv2d_separable_v_param_8];
	cvta.to.global.u64 	%rd1, %rd8;
	cvta.to.global.u64 	%rd2, %rd7;
	mov.u32 	%r38, %ctaid.x;
	mov.u32 	%r39, %ntid.x;
	mov.u32 	%r40, %tid.x;
	mad.lo.s32 	%r1, %r38, %r39, %r40;
	mov.u32 	%r41, %ctaid.y;
	mov.u32 	%r42, %ntid.y;
	mov.u32 	%r43, %tid.y;
	mad.lo.s32 	%r44, %r41, %r42, %r43;
	mov.u32 	%r3, %ctaid.z;
	setp.ge.s32 	%p1, %r1, %r32;
	setp.ge.s32 	%p2, %r44, %r37;
	or.pred  	%p3, %p1, %p2;
	setp.ge.s32 	%p4, %r3, %r36;
	or.pred  	%p5, %p4, %p3;
	@%p5 bra 	$L__BB3_43;
	setp.lt.s32 	%p6, %r33, 1;
	mov.f32 	%f75, 0f00000000;
	@%p6 bra 	$L__BB3_42;
	mul.lo.s32 	%r46, %r34, %r44;
	sub.s32 	%r4, %r46, %r35;
	mul.lo.s32 	%r5, %r37, %r3;
	and.b32  	%r6, %r33, 7;
	setp.lt.u32 	%p7, %r33, 8;
	mov.f32 	%f75, 0f00000000;
	mov.b32 	%r83, 0;
	@%p7 bra 	$L__BB3_21;
	and.b32  	%r83, %r33, 2147483640;
	mov.f32 	%f75, 0f00000000;
	mov.b32 	%r81, 0;
$L__BB3_4:
	.pragma "nounroll";
	add.s32 	%r9, %r81, %r4;
	setp.lt.s32 	%p8, %r9, 0;
	setp.ge.s32 	%p9, %r9, %r37;
	mul.wide.u32 	%rd9, %r81, 4;
	add.s64 	%rd3, %rd1, %rd9;
	or.pred  	%p10, %p8, %p9;
	@%p10 bra 	$L__BB3_6;
	add.s32 	%r48, %r9, %r5;
	mad.lo.s32 	%r49, %r48, %r32, %r1;
	mul.wide.s32 	%rd10, %r49, 4;
	add.s64 	%rd11, %rd2, %rd10;
	ld.global.f32 	%f42, [%rd11];
	ld.global.f32 	%f43, [%rd3];
	fma.rn.f32 	%f75, %f42, %f43, %f75;
$L__BB3_6:
	add.s32 	%r10, %r9, 1;
	setp.lt.s32 	%p11, %r10, 0;
	setp.ge.s32 	%p12, %r10, %r37;
	or.pred  	%p13, %p11, %p12;
	@%p13 bra 	$L__BB3_8;
	add.s32 	%r50, %r10, %r5;
	mad.lo.s32 	%r51, %r50, %r32, %r1;
	mul.wide.s32 	%rd12, %r51, 4;
	add.s64 	%rd13, %rd2, %rd12;
	ld.global.f32 	%f44, [%rd13];
	ld.global.f32 	%f45, [%rd3+4];
	fma.rn.f32 	%f75, %f44, %f45, %f75;
$L__BB3_8:
	add.s32 	%r11, %r9, 2;
	setp.lt.s32 	%p14, %r11, 0;
	setp.ge.s32 	%p15, %r11, %r37;
	or.pred  	%p16, %p14, %p15;
	@%p16 bra 	$L__BB3_10;
	add.s32 	%r52, %r11, %r5;
	mad.lo.s32 	%r53, %r52, %r32, %r1;
	mul.wide.s32 	%rd14, %r53, 4;
	add.s64 	%rd15, %rd2, %rd14;
	ld.global.f32 	%f46, [%rd15];
	ld.global.f32 	%f47, [%rd3+8];
	fma.rn.f32 	%f75, %f46, %f47, %f75;
$L__BB3_10:
	add.s32 	%r12, %r9, 3;
	setp.lt.s32 	%p17, %r12, 0;
	setp.ge.s32 	%p18, %r12, %r37;
	or.pred  	%p19, %p17, %p18;
	@%p19 bra 	$L__BB3_12;
	add.s32 	%r54, %r12, %r5;
	mad.lo.s32 	%r55, %r54, %r32, %r1;
	mul.wide.s32 	%rd16, %r55, 4;
	add.s64 	%rd17, %rd2, %rd16;
	ld.global.f32 	%f48, [%rd17];
	ld.global.f32 	%f49, [%rd3+12];
	fma.rn.f32 	%f75, %f48, %f49, %f75;
$L__BB3_12:
	add.s32 	%r13, %r9, 4;
	setp.lt.s32 	%p20, %r13, 0;
	setp.ge.s32 	%p21, %r13, %r37;
	or.pred  	%p22, %p20, %p21;
	@%p22 bra 	$L__BB3_14;
	add.s32 	%r56, %r13, %r5;
	mad.lo.s32 	%r57, %r56, %r32, %r1;
	mul.wide.s32 	%rd18, %r57, 4;
	add.s64 	%rd19, %rd2, %rd18;
	ld.global.f32 	%f50, [%rd19];
	ld.global.f32 	%f51, [%rd3+16];
	fma.rn.f32 	%f75, %f50, %f51, %f75;
$L__BB3_14:
	add.s32 	%r14, %r9, 5;
	setp.lt.s32 	%p23, %r14, 0;
	setp.ge.s32 	%p24, %r14, %r37;
	or.pred  	%p25, %p23, %p24;
	@%p25 bra 	$L__BB3_16;
	add.s32 	%r58, %r14, %r5;
	mad.lo.s32 	%r59, %r58, %r32, %r1;
	mul.wide.s32 	%rd20, %r59, 4;
	add.s64 	%rd21, %rd2, %rd20;
	ld.global.f32 	%f52, [%rd21];
	ld.global.f32 	%f53, [%rd3+20];
	fma.rn.f32 	%f75, %f52, %f53, %f75;
$L__BB3_16:
	add.s32 	%r15, %r9, 6;
	setp.lt.s32 	%p26, %r15, 0;
	setp.ge.s32 	%p27, %r15, %r37;
	or.pred  	%p28, %p26, %p27;
	@%p28 bra 	$L__BB3_18;
	add.s32 	%r60, %r15, %r5;
	mad.lo.s32 	%r61, %r60, %r32, %r1;
	mul.wide.s32 	%rd22, %r61, 4;
	add.s64 	%rd23, %rd2, %rd22;
	ld.global.f32 	%f54, [%rd23];
	ld.global.f32 	%f55, [%rd3+24];
	fma.rn.f32 	%f75, %f54, %f55, %f75;
$L__BB3_18:
	add.s32 	%r16, %r9, 7;
	setp.lt.s32 	%p29, %r16, 0;
	setp.ge.s32 	%p30, %r16, %r37;
	or.pred  	%p31, %p29, %p30;
	@%p31 bra 	$L__BB3_20;
	add.s32 	%r62, %r16, %r5;
	mad.lo.s32 	%r63, %r62, %r32, %r1;
	mul.wide.s32 	%rd24, %r63, 4;
	add.s64 	%rd25, %rd2, %rd24;
	ld.global.f32 	%f56, [%rd25];
	ld.global.f32 	%f57, [%rd3+28];
	fma.rn.f32 	%f75, %f56, %f57, %f75;
$L__BB3_20:
	add.s32 	%r81, %r81, 8;
	setp.ne.s32 	%p32, %r81, %r83;
	@%p32 bra 	$L__BB3_4;
$L__BB3_21:
	setp.eq.s32 	%p33, %r6, 0;
	@%p33 bra 	$L__BB3_42;
	and.b32  	%r19, %r33, 3;
	setp.lt.u32 	%p34, %r6, 4;
	@%p34 bra 	$L__BB3_32;
	add.s32 	%r20, %r83, %r4;
	setp.lt.s32 	%p35, %r20, 0;
	setp.ge.s32 	%p36, %r20, %r37;
	mul.wide.u32 	%rd26, %r83, 4;
	add.s64 	%rd4, %rd1, %rd26;
	or.pred  	%p37, %p35, %p36;
	@%p37 bra 	$L__BB3_25;
	add.s32 	%r64, %r20, %r5;
	mad.lo.s32 	%r65, %r64, %r32, %r1;
	mul.wide.s32 	%rd27, %r65, 4;
	add.s64 	%rd28, %rd2, %rd27;
	ld.global.f32 	%f59, [%rd28];
	ld.global.f32 	%f60, [%rd4];
	fma.rn.f32 	%f75, %f59, %f60, %f75;
$L__BB3_25:
	add.s32 	%r21, %r20, 1;
	setp.lt.s32 	%p38, %r21, 0;
	setp.ge.s32 	%p39, %r21, %r37;
	or.pred  	%p40, %p38, %p39;
	@%p40 bra 	$L__BB3_27;
	add.s32 	%r66, %r21, %r5;
	mad.lo.s32 	%r67, %r66, %r32, %r1;
	mul.wide.s32 	%rd29, %r67, 4;
	add.s64 	%rd30, %rd2, %rd29;
	ld.global.f32 	%f61, [%rd30];
	ld.global.f32 	%f62, [%rd4+4];
	fma.rn.f32 	%f75, %f61, %f62, %f75;
$L__BB3_27:
	add.s32 	%r22, %r20, 2;
	setp.lt.s32 	%p41, %r22, 0;
	setp.ge.s32 	%p42, %r22, %r37;
	or.pred  	%p43, %p41, %p42;
	@%p43 bra 	$L__BB3_29;
	add.s32 	%r68, %r22, %r5;
	mad.lo.s32 	%r69, %r68, %r32, %r1;
	mul.wide.s32 	%rd31, %r69, 4;
	add.s64 	%rd32, %rd2, %rd31;
	ld.global.f32 	%f63, [%rd32];
	ld.global.f32 	%f64, [%rd4+8];
	fma.rn.f32 	%f75, %f63, %f64, %f75;
$L__BB3_29:
	add.s32 	%r23, %r20, 3;
	setp.lt.s32 	%p44, %r23, 0;
	setp.ge.s32 	%p45, %r23, %r37;
	or.pred  	%p46, %p44, %p45;
	@%p46 bra 	$L__BB3_31;
	add.s32 	%r70, %r23, %r5;
	mad.lo.s32 	%r71, %r70, %r32, %r1;
	mul.wide.s32 	%rd33, %r71, 4;
	add.s64 	%rd34, %rd2, %rd33;
	ld.global.f32 	%f65, [%rd34];
	ld.global.f32 	%f66, [%rd4+12];
	fma.rn.f32 	%f75, %f65, %f66, %f75;
$L__BB3_31:
	add.s32 	%r83, %r83, 4;
$L__BB3_32:
	setp.eq.s32 	%p47, %r19, 0;
	@%p47 bra 	$L__BB3_42;
	setp.eq.s32 	%p48, %r19, 1;
	@%p48 bra 	$L__BB3_39;
	add.s32 	%r26, %r83, %r4;
	setp.lt.s32 	%p49, %r26, 0;
	setp.ge.s32 	%p50, %r26, %r37;
	mul.wide.u32 	%rd35, %r83, 4;
	add.s64 	%rd5, %rd1, %rd35;
	or.pred  	%p51, %p49, %p50;
	@%p51 bra 	$L__BB3_36;
	add.s32 	%r72, %r26, %r5;
	mad.lo.s32 	%r73, %r72, %r32, %r1;
	mul.wide.s32 	%rd36, %r73, 4;
	add.s64 	%rd37, %rd2, %rd36;
	ld.global.f32 	%f68, [%rd37];
	ld.global.f32 	%f69, [%rd5];
	fma.rn.f32 	%f75, %f68, %f69, %f75;
$L__BB3_36:
	add.s32 	%r27, %r26, 1;
	setp.lt.s32 	%p52, %r27, 0;
	setp.ge.s32 	%p53, %r27, %r37;
	or.pred  	%p54, %p52, %p53;
	@%p54 bra 	$L__BB3_38;
	add.s32 	%r74, %r27, %r5;
	mad.lo.s32 	%r75, %r74, %r32, %r1;
	mul.wide.s32 	%rd38, %r75, 4;
	add.s64 	%rd39, %rd2, %rd38;
	ld.global.f32 	%f70, [%rd39];
	ld.global.f32 	%f71, [%rd5+4];
	fma.rn.f32 	%f75, %f70, %f71, %f75;
$L__BB3_38:
	add.s32 	%r83, %r83, 2;
$L__BB3_39:
	and.b32  	%r76, %r33, 1;
	setp.eq.b32 	%p55, %r76, 1;
	not.pred 	%p56, %p55;
	@%p56 bra 	$L__BB3_42;
	add.s32 	%r30, %r83, %r4;
	setp.lt.s32 	%p57, %r30, 0;
	setp.ge.s32 	%p58, %r30, %r37;
	or.pred  	%p59, %p57, %p58;
	@%p59 bra 	$L__BB3_42;
	add.s32 	%r77, %r30, %r5;
	mad.lo.s32 	%r78, %r77, %r32, %r1;
	mul.wide.s32 	%rd40, %r78, 4;
	add.s64 	%rd41, %rd2, %rd40;
	ld.global.f32 	%f72, [%rd41];
	mul.wide.u32 	%rd42, %r83, 4;
	add.s64 	%rd43, %rd1, %rd42;
	ld.global.f32 	%f73, [%rd43];
	fma.rn.f32 	%f75, %f72, %f73, %f75;
$L__BB3_42:
	mad.lo.s32 	%r79, %r37, %r3, %r44;
	mad.lo.s32 	%r80, %r79, %r32, %r1;
	cvta.to.global.u64 	%rd44, %rd6;
	mul.wide.s32 	%rd45, %r80, 4;
	add.s64 	%rd46, %rd44, %rd45;
	st.global.f32 	[%rd46], %f75;
$L__BB3_43:
	ret;

}
	// .globl	conv2d_depthwise
.visible .entry conv2d_depthwise(
	.param .u64 .ptr .align 1 conv2d_depthwise_param_0,
	.param .u64 .ptr .align 1 conv2d_depthwise_param_1,
	.param .u64 .ptr .align 1 conv2d_depthwise_param_2,
	.param .u64 .ptr .align 1 conv2d_depthwise_param_3,
	.param .u32 conv2d_depthwise_param_4,
	.param .u32 conv2d_depthwise_param_5,
	.param .u32 conv2d_depthwise_param_6,
	.param .u32 conv2d_depthwise_param_7,
	.param .u32 conv2d_depthwise_param_8,
	.param .u32 conv2d_depthwise_param_9,
	.param .u32 conv2d_depthwise_param_10,
	.param .u32 conv2d_depthwise_param_11,
	.param .u32 conv2d_depthwise_param_12,
	.param .u32 conv2d_depthwise_param_13,
	.param .u32 conv2d_depthwise_param_14
)
{
	.reg .pred 	%p<100>;
	.reg .b32 	%r<79>;
	.reg .b32 	%f<105>;
	.reg .b64 	%rd<30>;

	ld.param.u64 	%rd11, [conv2d_depthwise_param_0];
	ld.param.u64 	%rd12, [conv2d_depthwise_param_1];
	ld.param.u64 	%rd9, [conv2d_depthwise_param_2];
	ld.param.u32 	%r33, [conv2d_depthwise_param_4];
	ld.param.u32 	%r23, [conv2d_depthwise_param_5];
	ld.param.u32 	%r24, [conv2d_depthwise_param_6];
	ld.param.u32 	%r34, [conv2d_depthwise_param_7];
	ld.param.u32 	%r26, [conv2d_depthwise_param_8];
	ld.param.u32 	%r27, [conv2d_depthwise_param_9];
	ld.param.u32 	%r28, [conv2d_depthwise_param_10];
	ld.param.u32 	%r29, [conv2d_depthwise_param_11];
	ld.param.u32 	%r30, [conv2d_depthwise_param_12];
	ld.param.u32 	%r31, [conv2d_depthwise_param_13];
	ld.param.u32 	%r32, [conv2d_depthwise_param_14];
	cvta.to.global.u64 	%rd1, %rd12;
	cvta.to.global.u64 	%rd2, %rd11;
	mov.u32 	%r35, %ctaid.x;
	mov.u32 	%r36, %ntid.x;
	mov.u32 	%r37, %tid.x;
	mad.lo.s32 	%r1, %r35, %r36, %r37;
	mov.u32 	%r38, %ctaid.y;
	mov.u32 	%r39, %ntid.y;
	mov.u32 	%r40, %tid.y;
	mad.lo.s32 	%r41, %r38, %r39, %r40;
	mov.u32 	%r3, %ctaid.z;
	setp.ge.s32 	%p2, %r1, %r26;
	setp.ge.s32 	%p3, %r41, %r34;
	or.pred  	%p4, %p2, %p3;
	setp.ge.s32 	%p5, %r3, %r33;
	or.pred  	%p6, %p5, %p4;
	mov.f32 	%f82, 0f00000000;
	@%p6 bra 	$L__BB4_48;
	mul.lo.s32 	%r42, %r30, %r1;
	sub.s32 	%r4, %r42, %r32;
	mul.lo.s32 	%r43, %r29, %r41;
	sub.s32 	%r5, %r43, %r31;
	setp.lt.s32 	%p7, %r27, 1;
	@%p7 bra 	$L__BB4_45;
	setp.lt.s32 	%p8, %r28, 1;
	@%p8 bra 	$L__BB4_45;
	and.b32  	%r6, %r28, 7;
	mov.f32 	%f82, 0f00000000;
	mov.b32 	%r74, 0;
$L__BB4_4:
	setp.lt.u32 	%p9, %r28, 8;
	add.s32 	%r46, %r74, %r5;
	setp.gt.s32 	%p10, %r46, -1;
	setp.lt.s32 	%p11, %r46, %r23;
	and.pred  	%p1, %p10, %p11;
	mad.lo.s32 	%r47, %r23, %r3, %r46;
	mul.lo.s32 	%r8, %r47, %r24;
	mad.lo.s32 	%r48, %r27, %r3, %r74;
	mul.lo.s32 	%r9, %r48, %r28;
	mov.b32 	%r77, 0;
	@%p9 bra 	$L__BB4_23;
	mov.b32 	%r75, 0;
$L__BB4_6:
	.pragma "nounroll";
	add.s32 	%r11, %r75, %r4;
	setp.gt.s32 	%p12, %r11, -1;
	setp.lt.s32 	%p13, %r11, %r24;
	and.pred  	%p14, %p12, %p13;
	and.pred  	%p16, %p1, %p14;
	add.s32 	%r50, %r11, %r8;
	mul.wide.s32 	%rd13, %r50, 4;
	add.s64 	%rd3, %rd2, %rd13;
	add.s32 	%r51, %r75, %r9;
	mul.wide.s32 	%rd14, %r51, 4;
	add.s64 	%rd4, %rd1, %rd14;
	not.pred 	%p17, %p16;
	@%p17 bra 	$L__BB4_8;
	ld.global.f32 	%f46, [%rd3];
	ld.global.f32 	%f47, [%rd4];
	fma.rn.f32 	%f82, %f46, %f47, %f82;
$L__BB4_8:
	add.s32 	%r52, %r11, 1;
	setp.gt.s32 	%p18, %r52, -1;
	setp.lt.s32 	%p19, %r52, %r24;
	and.pred  	%p20, %p18, %p19;
	and.pred  	%p21, %p1, %p20;
	not.pred 	%p22, %p21;
	@%p22 bra 	$L__BB4_10;
	ld.global.f32 	%f48, [%rd3+4];
	ld.global.f32 	%f49, [%rd4+4];
	fma.rn.f32 	%f82, %f48, %f49, %f82;
$L__BB4_10:
	add.s32 	%r53, %r11, 2;
	setp.gt.s32 	%p23, %r53, -1;
	setp.lt.s32 	%p24, %r53, %r24;
	and.pred  	%p25, %p23, %p24;
	and.pred  	%p26, %p1, %p25;
	not.pred 	%p27, %p26;
	@%p27 bra 	$L__BB4_12;
	ld.global.f32 	%f50, [%rd3+8];
	ld.global.f32 	%f51, [%rd4+8];
	fma.rn.f32 	%f82, %f50, %f51, %f82;
$L__BB4_12:
	add.s32 	%r54, %r11, 3;
	setp.gt.s32 	%p28, %r54, -1;
	setp.lt.s32 	%p29, %r54, %r24;
	and.pred  	%p30, %p28, %p29;
	and.pred  	%p31, %p1, %p30;
	not.pred 	%p32, %p31;
	@%p32 bra 	$L__BB4_14;
	ld.global.f32 	%f52, [%rd3+12];
	ld.global.f32 	%f53, [%rd4+12];
	fma.rn.f32 	%f82, %f52, %f53, %f82;
$L__BB4_14:
	add.s32 	%r55, %r11, 4;
	setp.gt.s32 	%p33, %r55, -1;
	setp.lt.s32 	%p34, %r55, %r24;
	and.pred  	%p35, %p33, %p34;
	and.pred  	%p36, %p1, %p35;
	not.pred 	%p37, %p36;
	@%p37 bra 	$L__BB4_16;
	ld.global.f32 	%f54, [%rd3+16];
	ld.global.f32 	%f55, [%rd4+16];
	fma.rn.f32 	%f82, %f54, %f55, %f82;
$L__BB4_16:
	add.s32 	%r56, %r11, 5;
	setp.gt.s32 	%p38, %r56, -1;
	setp.lt.s32 	%p39, %r56, %r24;
	and.pred  	%p40, %p38, %p39;
	and.pred  	%p41, %p1, %p40;
	not.pred 	%p42, %p41;
	@%p42 bra 	$L__BB4_18;
	ld.global.f32 	%f56, [%rd3+20];
	ld.global.f32 	%f57, [%rd4+20];
	fma.rn.f32 	%f82, %f56, %f57, %f82;
$L__BB4_18:
	add.s32 	%r57, %r11, 6;
	setp.gt.s32 	%p43, %r57, -1;
	setp.lt.s32 	%p44, %r57, %r24;
	and.pred  	%p45, %p43, %p44;
	and.pred  	%p46, %p1, %p45;
	not.pred 	%p47, %p46;
	@%p47 bra 	$L__BB4_20;
	ld.global.f32 	%f58, [%rd3+24];
	ld.global.f32 	%f59, [%rd4+24];
	fma.rn.f32 	%f82, %f58, %f59, %f82;
$L__BB4_20:
	add.s32 	%r58, %r11, 7;
	setp.gt.s32 	%p48, %r58, -1;
	setp.lt.s32 	%p49, %r58, %r24;
	and.pred  	%p50, %p48, %p49;
	and.pred  	%p51, %p1, %p50;
	not.pred 	%p52, %p51;
	@%p52 bra 	$L__BB4_22;
	ld.global.f32 	%f60, [%rd3+28];
	ld.global.f32 	%f61, [%rd4+28];
	fma.rn.f32 	%f82, %f60, %f61, %f82;
$L__BB4_22:
	add.s32 	%r75, %r75, 8;
	and.b32  	%r77, %r28, 2147483640;
	setp.ne.s32 	%p53, %r75, %r77;
	@%p53 bra 	$L__BB4_6;
$L__BB4_23:
	setp.eq.s32 	%p54, %r6, 0;
	@%p54 bra 	$L__BB4_44;
	add.s32 	%r59, %r6, -1;
	setp.lt.u32 	%p55, %r59, 3;
	@%p55 bra 	$L__BB4_34;
	add.s32 	%r15, %r77, %r4;
	setp.gt.s32 	%p56, %r15, -1;
	setp.lt.s32 	%p57, %r15, %r24;
	and.pred  	%p58, %p56, %p57;
	and.pred  	%p60, %p1, %p58;
	add.s32 	%r60, %r15, %r8;
	mul.wide.s32 	%rd15, %r60, 4;
	add.s64 	%rd5, %rd2, %rd15;
	add.s32 	%r61, %r77, %r9;
	mul.wide.s32 	%rd16, %r61, 4;
	add.s64 	%rd6, %rd1, %rd16;
	not.pred 	%p61, %p60;
	@%p61 bra 	$L__BB4_27;
	ld.global.f32 	%f63, [%rd5];
	ld.global.f32 	%f64, [%rd6];
	fma.rn.f32 	%f82, %f63, %f64, %f82;
$L__BB4_27:
	add.s32 	%r62, %r15, 1;
	setp.gt.s32 	%p62, %r62, -1;
	setp.lt.s32 	%p63, %r62, %r24;
	and.pred  	%p64, %p62, %p63;
	and.pred  	%p65, %p1, %p64;
	not.pred 	%p66, %p65;
	@%p66 bra 	$L__BB4_29;
	ld.global.f32 	%f65, [%rd5+4];
	ld.global.f32 	%f66, [%rd6+4];
	fma.rn.f32 	%f82, %f65, %f66, %f82;
$L__BB4_29:
	add.s32 	%r63, %r15, 2;
	setp.gt.s32 	%p67, %r63, -1;
	setp.lt.s32 	%p68, %r63, %r24;
	and.pred  	%p69, %p67, %p68;
	and.pred  	%p70, %p1, %p69;
	not.pred 	%p71, %p70;
	@%p71 bra 	$L__BB4_31;
	ld.global.f32 	%f67, [%rd5+8];
	ld.global.f32 	%f68, [%rd6+8];
	fma.rn.f32 	%f82, %f67, %f68, %f82;
$L__BB4_31:
	add.s32 	%r64, %r15, 3;
	setp.gt.s32 	%p72, %r64, -1;
	setp.lt.s32 	%p73, %r64, %r24;
	and.pred  	%p74, %p72, %p73;
	and.pred  	%p75, %p1, %p74;
	not.pred 	%p76, %p75;
	@%p76 bra 	$L__BB4_33;
	ld.global.f32 	%f69, [%rd5+12];
	ld.global.f32 	%f70, [%rd6+12];
	fma.rn.f32 	%f82, %f69, %f70, %f82;
$L__BB4_33:
	add.s32 	%r77, %r77, 4;
$L__BB4_34:
	and.b32  	%r65, %r28, 3;
	setp.eq.s32 	%p77, %r65, 0;
	@%p77 bra 	$L__BB4_44;
	setp.eq.s32 	%p78, %r65, 1;
	@%p78 bra 	$L__BB4_41;
	add.s32 	%r18, %r77, %r4;
	setp.gt.s32 	%p79, %r18, -1;
	setp.lt.s32 	%p80, %r18, %r24;
	and.pred  	%p81, %p79, %p80;
	and.pred  	%p83, %p1, %p81;
	add.s32 	%r66, %r18, %r8;
	mul.wide.s32 	%rd17, %r66, 4;
	add.s64 	%rd7, %rd2, %rd17;
	add.s32 	%r67, %r77, %r9;
	mul.wide.s32 	%rd18, %r67, 4;
	add.s64 	%rd8, %rd1, %rd18;
	not.pred 	%p84, %p83;
	@%p84 bra 	$L__BB4_38;
	ld.global.f32 	%f72, [%rd7];
	ld.global.f32 	%f73, [%rd8];
	fma.rn.f32 	%f82, %f72, %f73, %f82;
$L__BB4_38:
	add.s32 	%r68, %r18, 1;
	setp.gt.s32 	%p85, %r68, -1;
	setp.lt.s32 	%p86, %r68, %r24;
	and.pred  	%p87, %p85, %p86;
	and.pred  	%p88, %p1, %p87;
	not.pred 	%p89, %p88;
	@%p89 bra 	$L__BB4_40;
	ld.global.f32 	%f74, [%rd7+4];
	ld.global.f32 	%f75, [%rd8+4];
	fma.rn.f32 	%f82, %f74, %f75, %f82;
$L__BB4_40:
	add.s32 	%r77, %r77, 2;
$L__BB4_41:
	and.b32  	%r69, %r28, 1;
	setp.eq.b32 	%p90, %r69, 1;
	not.pred 	%p91, %p90;
	@%p91 bra 	$L__BB4_44;
	add.s32 	%r21, %r77, %r4;
	setp.gt.s32 	%p92, %r21, -1;
	setp.lt.s32 	%p93, %r21, %r24;
	and.pred  	%p94, %p92, %p93;
	and.pred  	%p96, %p1, %p94;
	not.pred 	%p97, %p96;
	@%p97 bra 	$L__BB4_44;
	add.s32 	%r70, %r21, %r8;
	add.s32 	%r71, %r77, %r9;
	mul.wide.s32 	%rd19, %r70, 4;
	add.s64 	%rd20, %rd2, %rd19;
	ld.global.f32 	%f76, [%rd20];
	mul.wide.s32 	%rd21, %r71, 4;
	add.s64 	%rd22, %rd1, %rd21;
	ld.global.f32 	%f77, [%rd22];
	fma.rn.f32 	%f82, %f76, %f77, %f82;
$L__BB4_44:
	add.s32 	%r74, %r74, 1;
	setp.ne.s32 	%p98, %r74, %r27;
	@%p98 bra 	$L__BB4_4;
$L__BB4_45:
	setp.eq.s64 	%p99, %rd9, 0;
	@%p99 bra 	$L__BB4_47;
	cvta.to.global.u64 	%rd23, %rd9;
	mul.wide.u32 	%rd24, %r3, 4;
	add.s64 	%rd25, %rd23, %rd24;
	ld.global.f32 	%f78, [%rd25];
	add.f32 	%f82, %f82, %f78;
$L__BB4_47:
	ld.param.u64 	%rd29, [conv2d_depthwise_param_3];
	mad.lo.s32 	%r72, %r34, %r3, %r41;
	mad.lo.s32 	%r73, %r72, %r26, %r1;
	cvta.to.global.u64 	%rd26, %rd29;
	mul.wide.s32 	%rd27, %r73, 4;
	add.s64 	%rd28, %rd26, %rd27;
	st.global.f32 	[%rd28], %f82;
$L__BB4_48:
	ret;

}


// ===== COMPILED SASS (sm_100) =====

	.target	sm_100

	.elftype	@"ET_EXEC"


//--------------------- .note.nv.tkinfo           --------------------------
	.section	.note.nv.tkinfo,"",@"SHT_NOTE"
	.sectionflags	@"SHF_NOTE_NV_TKINFO"
	.tkinfo
        /*0018*/ 	.word	0x00000002
        /*0030*/ 	.string	""
        /*0030*/ 	.string	"ptxas"
        /*0030*/ 	.string	"Cuda compilation tools, release 13.0, V13.0.88"
        /*0030*/ 	.string	"Build cuda_13.0.r13.0/compiler.36424714_0"
        /*0030*/ 	.string	"-arch sm_100 -m 64 "



//--------------------- .note.nv.cuinfo           --------------------------
	.section	.note.nv.cuinfo,"",@"SHT_NOTE"
	.sectionflags	@"SHF_NOTE_NV_CUINFO"
        /*0018*/ 	.short	0x0002
        /*001a*/ 	.short	0x0064
        /*001c*/ 	.short	0x0082
	.zero		2


//--------------------- .nv.info                  --------------------------
	.section	.nv.info,"",@"SHT_CUDA_INFO"
	.align	4


	//----- nvinfo : EIATTR_REGCOUNT
	.align		4
        /*0000*/ 	.byte	0x04, 0x2f
        /*0002*/ 	.short	(.L_1 - .L_0)
	.align		4
.L_0:
        /*0004*/ 	.word	index@(conv2d_forward)
        /*0008*/ 	.word	0x0000001d


	//----- nvinfo : EIATTR_FRAME_SIZE
	.align		4
.L_1:
        /*000c*/ 	.byte	0x04, 0x11
        /*000e*/ 	.short	(.L_3 - .L_2)
	.align		4
.L_2:
        /*0010*/ 	.word	index@(conv2d_forward)
        /*0014*/ 	.word	0x00000000


	//----- nvinfo : EIATTR_REGCOUNT
	.align		4
.L_3:
        /*0018*/ 	.byte	0x04, 0x2f
        /*001a*/ 	.short	(.L_5 - .L_4)
	.align		4
.L_4:
        /*001c*/ 	.word	index@(conv2d_forward_shared)
        /*0020*/ 	.word	0x0000001e


	//----- nvinfo : EIATTR_FRAME_SIZE
	.align		4
.L_5:
        /*0024*/ 	.byte	0x04, 0x11
        /*0026*/ 	.short	(.L_7 - .L_6)
	.align		4
.L_6:
        /*0028*/ 	.word	index@(conv2d_forward_shared)
        /*002c*/ 	.word	0x00000000


	//----- nvinfo : EIATTR_REGCOUNT
	.align		4
.L_7:
        /*0030*/ 	.byte	0x04, 0x2f
        /*0032*/ 	.short	(.L_9 - .L_8)
	.align		4
.L_8:
        /*0034*/ 	.word	index@(conv2d_separable_h)
        /*0038*/ 	.word	0x0000001c


	//----- nvinfo : EIATTR_FRAME_SIZE
	.align		4
.L_9:
        /*003c*/ 	.byte	0x04, 0x11
        /*003e*/ 	.short	(.L_11 - .L_10)
	.align		4
.L_10:
        /*0040*/ 	.word	index@(conv2d_separable_h)
        /*0044*/ 	.word	0x00000000


	//----- nvinfo : EIATTR_REGCOUNT
	.align		4
.L_11:
        /*0048*/ 	.byte	0x04, 0x2f
        /*004a*/ 	.short	(.L_13 - .L_12)
	.align		4
.L_12:
        /*004c*/ 	.word	index@(conv2d_separable_v)
        /*0050*/ 	.word	0x00000020


	//----- nvinfo : EIATTR_FRAME_SIZE
	.align		4
.L_13:
        /*0054*/ 	.byte	0x04, 0x11
        /*0056*/ 	.short	(.L_15 - .L_14)
	.align		4
.L_14:
        /*0058*/ 	.word	index@(conv2d_separable_v)
        /*005c*/ 	.word	0x00000000


	//----- nvinfo : EIATTR_REGCOUNT
	.align		4
.L_15:
        /*0060*/ 	.byte	0x04, 0x2f
        /*0062*/ 	.short	(.L_17 - .L_16)
	.align		4
.L_16:
        /*0064*/ 	.word	index@(conv2d_depthwise)
        /*0068*/ 	.word	0x0000001b


	//----- nvinfo : EIATTR_FRAME_SIZE
	.align		4
.L_17:
        /*006c*/ 	.byte	0x04, 0x11
        /*006e*/ 	.short	(.L_19 - .L_18)
	.align		4
.L_18:
        /*0070*/ 	.word	index@(conv2d_depthwise)
        /*0074*/ 	.word	0x00000000


	//----- nvinfo : EIATTR_MIN_STACK_SIZE
	.align		4
.L_19:
        /*0078*/ 	.byte	0x04, 0x12
        /*007a*/ 	.short	(.L_21 - .L_20)
	.align		4
.L_20:
        /*007c*/ 	.word	index@(conv2d_depthwise)
        /*0080*/ 	.word	0x00000000


	//----- nvinfo : EIATTR_MIN_STACK_SIZE
	.align		4
.L_21:
        /*0084*/ 	.byte	0x04, 0x12
        /*0086*/ 	.short	(.L_23 - .L_22)
	.align		4
.L_22:
        /*0088*/ 	.word	index@(conv2d_separable_v)
        /*008c*/ 	.word	0x00000000


	//----- nvinfo : EIATTR_MIN_STACK_SIZE
	.align		4
.L_23:
        /*0090*/ 	.byte	0x04, 0x12
        /*0092*/ 	.short	(.L_25 - .L_24)
	.align		4
.L_24:
        /*0094*/ 	.word	index@(conv2d_separable_h)
        /*0098*/ 	.word	0x00000000


	//----- nvinfo : EIATTR_MIN_STACK_SIZE
	.align		4
.L_25:
        /*009c*/ 	.byte	0x04, 0x12
        /*009e*/ 	.short	(.L_27 - .L_26)
	.align		4
.L_26:
        /*00a0*/ 	.word	index@(conv2d_forward_shared)
        /*00a4*/ 	.word	0x00000000


	//----- nvinfo : EIATTR_MIN_STACK_SIZE
	.align		4
.L_27:
        /*00a8*/ 	.byte	0x04, 0x12
        /*00aa*/ 	.short	(.L_29 - .L_28)
	.align		4
.L_28:
        /*00ac*/ 	.word	index@(conv2d_forward)
        /*00b0*/ 	.word	0x00000000
.L_29:


//--------------------- .nv.compat                --------------------------
	.section	.nv.compat,"",@"SHT_CUDA_COMPAT_INFO"
	.align	4
        /*0000*/ 	.byte	0x02, 0x09, 0x00, 0x00, 0x02, 0x02, 0x01, 0x00, 0x02, 0x05, 0x05, 0x00, 0x03, 0x07, 0x01, 0x01
        /*0010*/ 	.byte	0x02, 0x03, 0x00, 0x00, 0x02, 0x06, 0x01, 0x00, 0x04, 0x0b, 0x08, 0x00, 0x09, 0x00, 0x00, 0x00
        /*0020*/ 	.byte	0x00, 0x00, 0x00, 0x00


//--------------------- .nv.info.conv2d_depthwise --------------------------
	.section	.nv.info.conv2d_depthwise,"",@"SHT_CUDA_INFO"
	.sectionflags	@""
	.align	4


	//----- nvinfo : EIATTR_CUDA_API_VERSION
	.align		4
        /*0000*/ 	.byte	0x04, 0x37
        /*0002*/ 	.short	(.L_31 - .L_30)
.L_30:
        /*0004*/ 	.word	0x00000082


	//----- nvinfo : EIATTR_KPARAM_INFO
	.align		4
.L_31:
        /*0008*/ 	.byte	0x04, 0x17
        /*000a*/ 	.short	(.L_33 - .L_32)
.L_32:
        /*000c*/ 	.word	0x00000000
        /*0010*/ 	.short	0x000e
        /*0012*/ 	.short	0x0048
        /*0014*/ 	.byte	0x00, 0xf0, 0x11, 0x00


	//----- nvinfo : EIATTR_KPARAM_INFO
	.align		4
.L_33:
        /*0018*/ 	.byte	0x04, 0x17
        /*001a*/ 	.short	(.L_35 - .L_34)
.L_34:
        /*001c*/ 	.word	0x00000000
        /*0020*/ 	.short	0x000d
        /*0022*/ 	.short	0x0044
        /*0024*/ 	.byte	0x00, 0xf0, 0x11, 0x00


	//----- nvinfo : EIATTR_KPARAM_INFO
	.align		4
.L_35:
        /*0028*/ 	.byte	0x04, 0x17
        /*002a*/ 	.short	(.L_37 - .L_36)
.L_36:
        /*002c*/ 	.word	0x00000000
        /*0030*/ 	.short	0x000c
        /*0032*/ 	.short	0x0040
        /*0034*/ 	.byte	0x00, 0xf0, 0x11, 0x00


	//----- nvinfo : EIATTR_KPARAM_INFO
	.align		4
.L_37:
        /*0038*/ 	.byte	0x04, 0x17
        /*003a*/ 	.short	(.L_39 - .L_38)
.L_38:
        /*003c*/ 	.word	0x00000000
        /*0040*/ 	.short	0x000b
        /*0042*/ 	.short	0x003c
        /*0044*/ 	.byte	0x00, 0xf0, 0x11, 0x00


	//----- nvinfo : EIATTR_KPARAM_INFO
	.align		4
.L_39:
        /*0048*/ 	.byte	0x04, 0x17
        /*004a*/ 	.short	(.L_41 - .L_40)
.L_40:
        /*004c*/ 	.word	0x00000000
        /*0050*/ 	.short	0x000a
        /*0052*/ 	.short	0x0038
        /*0054*/ 	.byte	0x00, 0xf0, 0x11, 0x00


	//----- nvinfo : EIATTR_KPARAM_INFO
	.align		4
.L_41:
        /*0058*/ 	.byte	0x04, 0x17
        /*005a*/ 	.short	(.L_43 - .L_42)
.L_42:
        /*005c*/ 	.word	0x00000000
        /*0060*/ 	.short	0x0009
        /*0062*/ 	.short	0x0034
        /*0064*/ 	.byte	0x00, 0xf0, 0x11, 0x00


	//----- nvinfo : EIATTR_KPARAM_INFO
	.align		4
.L_43:
        /*0068*/ 	.byte	0x04, 0x17
        /*006a*/ 	.short	(.L_45 - .L_44)
.L_44:
        /*006c*/ 	.word	0x00000000
        /*0070*/ 	.short	0x0008
        /*0072*/ 	.short	0x0030
        /*0074*/ 	.byte	0x00, 0xf0, 0x11, 0x00


	//----- nvinfo : EIATTR_KPARAM_INFO
	.align		4
.L_45:
        /*0078*/ 	.byte	0x04, 0x17
        /*007a*/ 	.short	(.L_47 - .L_46)
.L_46:
        /*007c*/ 	.word	0x00000000
        /*0080*/ 	.short	0x0007
        /*0082*/ 	.short	0x002c
        /*0084*/ 	.byte	0x00, 0xf0, 0x11, 0x00


	//----- nvinfo : EIATTR_KPARAM_INFO
	.align		4
.L_47:
        /*0088*/ 	.byte	0x04, 0x17
        /*008a*/ 	.short	(.L_49 - .L_48)
.L_48:
        /*008c*/ 	.word	0x00000000
        /*0090*/ 	.short	0x0006
        /*0092*/ 	.short	0x0028
        /*0094*/ 	.byte	0x00, 0xf0, 0x11, 0x00


	//----- nvinfo : EIATTR_KPARAM_INFO
	.align		4
.L_49:
        /*0098*/ 	.byte	0x04, 0x17
        /*009a*/ 	.short	(.L_51 - .L_50)
.L_50:
        /*009c*/ 	.word	0x00000000
        /*00a0*/ 	.short	0x0005
        /*00a2*/ 	.short	0x0024
        /*00a4*/ 	.byte	0x00, 0xf0, 0x11, 0x00


	//----- nvinfo : EIATTR_KPARAM_INFO
	.align		4
.L_51:
        /*00a8*/ 	.byte	0x04, 0x17
        /*00aa*/ 	.short	(.L_53 - .L_52)
.L_52:
        /*00ac*/ 	.word	0x00000000
        /*00b0*/ 	.short	0x0004
        /*00b2*/ 	.short	0x0020
        /*00b4*/ 	.byte	0x00, 0xf0, 0x11, 0x00


	//----- nvinfo : EIATTR_KPARAM_INFO
	.align		4
.L_53:
        /*00b8*/ 	.byte	0x04, 0x17
        /*00ba*/ 	.short	(.L_55 - .L_54)
.L_54:
        /*00bc*/ 	.word	0x00000000
        /*00c0*/ 	.short	0x0003
        /*00c2*/ 	.short	0x0018
        /*00c4*/ 	.byte	0x00, 0xf5, 0x21, 0x00


	//----- nvinfo : EIATTR_KPARAM_INFO
	.align		4
.L_55:
        /*00c8*/ 	.byte	0x04, 0x17
        /*00ca*/ 	.short	(.L_57 - .L_56)
.L_56:
        /*00cc*/ 	.word	0x00000000
        /*00d0*/ 	.short	0x0002
        /*00d2*/ 	.short	0x0010
        /*00d4*/ 	.byte	0x00, 0xf5, 0x21, 0x00


	//----- nvinfo : EIATTR_KPARAM_INFO
	.align		4
.L_57:
        /*00d8*/ 	.byte	0x04, 0x17
        /*00da*/ 	.short	(.L_59 - .L_58)
.L_58:
        /*00dc*/ 	.word	0x00000000
        /*00e0*/ 	.short	0x0001
        /*00e2*/ 	.short	0x0008
        /*00e4*/ 	.byte	0x00, 0xf5, 0x21, 0x00


	//----- nvinfo : EIATTR_KPARAM_INFO
	.align		4
.L_59:
        /*00e8*/ 	.byte	0x04, 0x17
        /*00ea*/ 	.short	(.L_61 - .L_60)
.L_60:
        /*00ec*/ 	.word	0x00000000
        /*00f0*/ 	.short	0x0000
        /*00f2*/ 	.short	0x0000
        /*00f4*/ 	.byte	0x00, 0xf5, 0x21, 0x00


	//----- nvinfo : EIATTR_SPARSE_MMA_MASK
	.align		4
.L_61:
        /*00f8*/ 	.byte	0x03, 0x50
        /*00fa*/ 	.short	0x0000


	//----- nvinfo : EIATTR_MAXREG_COUNT
	.align		4
        /*00fc*/ 	.byte	0x03, 0x1b
        /*00fe*/ 	.short	0x00ff


	//----- nvinfo : EIATTR_MERCURY_ISA_VERSION
	.align		4
        /*0100*/ 	.byte	0x03, 0x5f
        /*0102*/ 	.short	0x0101


	//----- nvinfo : EIATTR_VRC_CTA_INIT_COUNT
	.align		4
        /*0104*/ 	.byte	0x02, 0x4a
	.zero		1
	.zero		1


	//----- nvinfo : EIATTR_EXIT_INSTR_OFFSETS
	.align		4
        /*0108*/ 	.byte	0x04, 0x1c
        /*010a*/ 	.short	(.L_63 - .L_62)


	//   ....[0]....
.L_62:
        /*010c*/ 	.word	0x00000100


	//   ....[1]....
        /*0110*/ 	.word	0x00000d90


	//----- nvinfo : EIATTR_CRS_STACK_SIZE
	.align		4
.L_63:
        /*0114*/ 	.byte	0x04, 0x1e
        /*0116*/ 	.short	(.L_65 - .L_64)
.L_64:
        /*0118*/ 	.word	0x00000000


	//----- nvinfo : EIATTR_CBANK_PARAM_SIZE
	.align		4
.L_65:
        /*011c*/ 	.byte	0x03, 0x19
        /*011e*/ 	.short	0x004c


	//----- nvinfo : EIATTR_PARAM_CBANK
	.align		4
        /*0120*/ 	.byte	0x04, 0x0a
        /*0122*/ 	.short	(.L_67 - .L_66)
	.align		4
.L_66:
        /*0124*/ 	.word	index@(.nv.constant0.conv2d_depthwise)
        /*0128*/ 	.short	0x0380
        /*012a*/ 	.short	0x004c


	//----- nvinfo : EIATTR_SW_WAR
	.align		4
.L_67:
        /*012c*/ 	.byte	0x04, 0x36
        /*012e*/ 	.short	(.L_69 - .L_68)
.L_68:
        /*0130*/ 	.word	0x00000008
.L_69:


//--------------------- .nv.info.conv2d_separable_v --------------------------
	.section	.nv.info.conv2d_separable_v,"",@"SHT_CUDA_INFO"
	.sectionflags	@""
	.align	4


	//----- nvinfo : EIATTR_CUDA_API_VERSION
	.align		4
        /*0000*/ 	.byte	0x04, 0x37
        /*0002*/ 	.short	(.L_71 - .L_70)
.L_70:
        /*0004*/ 	.word	0x00000082


	//----- nvinfo : EIATTR_KPARAM_INFO
	.align		4
.L_71:
        /*0008*/ 	.byte	0x04, 0x17
        /*000a*/ 	.short	(.L_73 - .L_72)
.L_72:
        /*000c*/ 	.word	0x00000000
        /*0010*/ 	.short	0x0008
        /*0012*/ 	.short	0x002c
        /*0014*/ 	.byte	0x00, 0xf0, 0x11, 0x00


	//----- nvinfo : EIATTR_KPARAM_INFO
	.align		4
.L_73:
        /*0018*/ 	.byte	0x04, 0x17
        /*001a*/ 	.short	(.L_75 - .L_74)
.L_74:
        /*001c*/ 	.word	0x00000000
        /*0020*/ 	.short	0x0007
        /*0022*/ 	.short	0x0028
        /*0024*/ 	.byte	0x00, 0xf0, 0x11, 0x00


	//----- nvinfo : EIATTR_KPARAM_INFO
	.align		4
.L_75:
        /*0028*/ 	.byte	0x04, 0x17
        /*002a*/ 	.short	(.L_77 - .L_76)
.L_76:
        /*002c*/ 	.word	0x00000000
        /*0030*/ 	.short	0x0006
        /*0032*/ 	.short	0x0024
        /*0034*/ 	.byte	0x00, 0xf0, 0x11, 0x00


	//----- nvinfo : EIATTR_KPARAM_INFO
	.align		4
.L_77:
        /*0038*/ 	.byte	0x04, 0x17
        /*003a*/ 	.short	(.L_79 - .L_78)
.L_78:
        /*003c*/ 	.word	0x00000000
        /*0040*/ 	.short	0x0005
        /*0042*/ 	.short	0x0020
        /*0044*/ 	.byte	0x00, 0xf0, 0x11, 0x00


	//----- nvinfo : EIATTR_KPARAM_INFO
	.align		4
.L_79:
        /*0048*/ 	.byte	0x04, 0x17
        /*004a*/ 	.short	(.L_81 - .L_80)
.L_80:
        /*004c*/ 	.word	0x00000000
        /*0050*/ 	.short	0x0004
        /*0052*/ 	.short	0x001c
        /*0054*/ 	.byte	0x00, 0xf0, 0x11, 0x00


	//----- nvinfo : EIATTR_KPARAM_INFO
	.align		4
.L_81:
        /*0058*/ 	.byte	0x04, 0x17
        /*005a*/ 	.short	(.L_83 - .L_82)
.L_82:
        /*005c*/ 	.word	0x00000000
        /*0060*/ 	.short	0x0003
        /*0062*/ 	.short	0x0018
        /*0064*/ 	.byte	0x00, 0xf0, 0x11, 0x00


	//----- nvinfo : EIATTR_KPARAM_INFO
	.align		4
.L_83:
        /*0068*/ 	.byte	0x04, 0x17
        /*006a*/ 	.short	(.L_85 - .L_84)
.L_84:
        /*006c*/ 	.word	0x00000000
        /*0070*/ 	.short	0x0002
        /*0072*/ 	.short	0x0010
        /*0074*/ 	.byte	0x00, 0xf5, 0x21, 0x00


	//----- nvinfo : EIATTR_KPARAM_INFO
	.align		4
.L_85:
        /*0078*/ 	.byte	0x04, 0x17
        /*007a*/ 	.short	(.L_87 - .L_86)
.L_86:
        /*007c*/ 	.word	0x00000000
        /*0080*/ 	.short	0x0001
        /*0082*/ 	.short	0x0008
        /*0084*/ 	.byte	0x00, 0xf5, 0x21, 0x00


	//----- nvinfo : EIATTR_KPARAM_INFO
	.align		4
.L_87:
        /*0088*/ 	.byte	0x04, 0x17
        /*008a*/ 	.short	(.L_89 - .L_88)
.L_88:
        /*008c*/ 	.word	0x00000000
        /*0090*/ 	.short	0x0000
        /*0092*/ 	.short	0x0000
        /*0094*/ 	.byte	0x00, 0xf5, 0x21, 0x00


	//----- nvinfo : EIATTR_SPARSE_MMA_MASK
	.align		4
.L_89:
        /*0098*/ 	.byte	0x03, 0x50
        /*009a*/ 	.short	0x0000


	//----- nvinfo : EIATTR_MAXREG_COUNT
	.align		4
        /*009c*/ 	.byte	0x03, 0x1b
        /*009e*/ 	.short	0x00ff


	//----- nvinfo : EIATTR_MERCURY_ISA_VERSION
	.align		4
        /*00a0*/ 	.byte	0x03, 0x5f
        /*00a2*/ 	.short	0x0101


	//----- nvinfo : EIATTR_VRC_CTA_INIT_COUNT
	.align		4
        /*00a4*/ 	.byte	0x02, 0x4a
	.zero		1
	.zero		1


	//----- nvinfo : EIATTR_EXIT_INSTR_OFFSETS
	.align		4
        /*00a8*/ 	.byte	0x04, 0x1c
        /*00aa*/ 	.short	(.L_91 - .L_90)


	//   ....[0]....
.L_90:
        /*00ac*/ 	.word	0x000000f0


	//   ....[1]....
        /*00b0*/ 	.word	0x00000e90


	//----- nvinfo : EIATTR_CRS_STACK_SIZE
	.align		4
.L_91:
        /*00b4*/ 	.byte	0x04, 0x1e
        /*00b6*/ 	.short	(.L_93 - .L_92)
.L_92:
        /*00b8*/ 	.word	0x00000000


	//----- nvinfo : EIATTR_CBANK_PARAM_SIZE
	.align		4
.L_93:
        /*00bc*/ 	.byte	0x03, 0x19
        /*00be*/ 	.short	0x0030


	//----- nvinfo : EIATTR_PARAM_CBANK
	.align		4
        /*00c0*/ 	.byte	0x04, 0x0a
        /*00c2*/ 	.short	(.L_95 - .L_94)
	.align		4
.L_94:
        /*00c4*/ 	.word	index@(.nv.constant0.conv2d_separable_v)
        /*00c8*/ 	.short	0x0380
        /*00ca*/ 	.short	0x0030


	//----- nvinfo : EIATTR_SW_WAR
	.align		4
.L_95:
        /*00cc*/ 	.byte	0x04, 0x36
        /*00ce*/ 	.short	(.L_97 - .L_96)
.L_96:
        /*00d0*/ 	.word	0x00000008
.L_97:


//--------------------- .nv.info.conv2d_separable_h --------------------------
	.section	.nv.info.conv2d_separable_h,"",@"SHT_CUDA_INFO"
	.sectionflags	@""
	.align	4


	//----- nvinfo : EIATTR_CUDA_API_VERSION
	.align		4
        /*0000*/ 	.byte	0x04, 0x37
        /*0002*/ 	.short	(.L_99 - .L_98)
.L_98:
        /*0004*/ 	.word	0x00000082


	//----- nvinfo : EIATTR_KPARAM_INFO
	.align		4
.L_99:
        /*0008*/ 	.byte	0x04, 0x17
        /*000a*/ 	.short	(.L_101 - .L_100)
.L_100:
        /*000c*/ 	.word	0x00000000
        /*0010*/ 	.short	0x0008
        /*0012*/ 	.short	0x002c
        /*0014*/ 	.byte	0x00, 0xf0, 0x11, 0x00


	//----- nvinfo : EIATTR_KPARAM_INFO
	.align		4
.L_101:
        /*0018*/ 	.byte	0x04, 0x17
        /*001a*/ 	.short	(.L_103 - .L_102)
.L_102:
        /*001c*/ 	.word	0x00000000
        /*0020*/ 	.short	0x0007
        /*0022*/ 	.short	0x0028
        /*0024*/ 	.byte	0x00, 0xf0, 0x11, 0x00


	//----- nvinfo : EIATTR_KPARAM_INFO
	.align		4
.L_103:
        /*0028*/ 	.byte	0x04, 0x17
        /*002a*/ 	.short	(.L_105 - .L_104)
.L_104:
        /*002c*/ 	.word	0x00000000
        /*0030*/ 	.short	0x0006
        /*0032*/ 	.short	0x0024
        /*0034*/ 	.byte	0x00, 0xf0, 0x11, 0x00


	//----- nvinfo : EIATTR_KPARAM_INFO
	.align		4
.L_105:
        /*0038*/ 	.byte	0x04, 0x17
        /*003a*/ 	.short	(.L_107 - .L_106)
.L_106:
        /*003c*/ 	.word	0x00000000
        /*0040*/ 	.short	0x0005
        /*0042*/ 	.short	0x0020
        /*0044*/ 	.byte	0x00, 0xf0, 0x11, 0x00


	//----- nvinfo : EIATTR_KPARAM_INFO
	.align		4
.L_107:
        /*0048*/ 	.byte	0x04, 0x17
        /*004a*/ 	.short	(.L_109 - .L_108)
.L_108:
        /*004c*/ 	.word	0x00000000
        /*0050*/ 	.short	0x0004
        /*0052*/ 	.short	0x001c
        /*0054*/ 	.byte	0x00, 0xf0, 0x11, 0x00


	//----- nvinfo : EIATTR_KPARAM_INFO
	.align		4
.L_109:
        /*0058*/ 	.byte	0x04, 0x17
        /*005a*/ 	.short	(.L_111 - .L_110)
.L_110:
        /*005c*/ 	.word	0x00000000
        /*0060*/ 	.short	0x0003
        /*0062*/ 	.short	0x0018
        /*0064*/ 	.byte	0x00, 0xf0, 0x11, 0x00


	//----- nvinfo : EIATTR_KPARAM_INFO
	.align		4
.L_111:
        /*0068*/ 	.byte	0x04, 0x17
        /*006a*/ 	.short	(.L_113 - .L_112)
.L_112:
        /*006c*/ 	.word	0x00000000
        /*0070*/ 	.short	0x0002
        /*0072*/ 	.short	0x0010
        /*0074*/ 	.byte	0x00, 0xf5, 0x21, 0x00


	//----- nvinfo : EIATTR_KPARAM_INFO
	.align		4
.L_113:
        /*0078*/ 	.byte	0x04, 0x17
        /*007a*/ 	.short	(.L_115 - .L_114)
.L_114:
        /*007c*/ 	.word	0x00000000
        /*0080*/ 	.short	0x0001
        /*0082*/ 	.short	0x0008
        /*0084*/ 	.byte	0x00, 0xf5, 0x21, 0x00


	//----- nvinfo : EIATTR_KPARAM_INFO
	.align		4
.L_115:
        /*0088*/ 	.byte	0x04, 0x17
        /*008a*/ 	.short	(.L_117 - .L_116)
.L_116:
        /*008c*/ 	.word	0x00000000
        /*0090*/ 	.short	0x0000
        /*0092*/ 	.short	0x0000
        /*0094*/ 	.byte	0x00, 0xf5, 0x21, 0x00


	//----- nvinfo : EIATTR_SPARSE_MMA_MASK
	.align		4
.L_117:
        /*0098*/ 	.byte	0x03, 0x50
        /*009a*/ 	.short	0x0000


	//----- nvinfo : EIATTR_MAXREG_COUNT
	.align		4
        /*009c*/ 	.byte	0x03, 0x1b
        /*009e*/ 	.short	0x00ff


	//----- nvinfo : EIATTR_MERCURY_ISA_VERSION
	.align		4
        /*00a0*/ 	.byte	0x03, 0x5f
        /*00a2*/ 	.short	0x0101


	//----- nvinfo : EIATTR_VRC_CTA_INIT_COUNT
	.align		4
        /*00a4*/ 	.byte	0x02, 0x4a
	.zero		1
	.zero		1


	//----- nvinfo : EIATTR_EXIT_INSTR_OFFSETS
	.align		4
        /*00a8*/ 	.byte	0x04, 0x1c
        /*00aa*/ 	.short	(.L_119 - .L_118)


	//   ....[0]....
.L_118:
        /*00ac*/ 	.word	0x000000f0


	//   ....[1]....
        /*00b0*/ 	.word	0x00000ab0


	//----- nvinfo : EIATTR_CRS_STACK_SIZE
	.align		4
.L_119:
        /*00b4*/ 	.byte	0x04, 0x1e
        /*00b6*/ 	.short	(.L_121 - .L_120)
.L_120:
        /*00b8*/ 	.word	0x00000000


	//----- nvinfo : EIATTR_CBANK_PARAM_SIZE
	.align		4
.L_121:
        /*00bc*/ 	.byte	0x03, 0x19
        /*00be*/ 	.short	0x0030


	//----- nvinfo : EIATTR_PARAM_CBANK
	.align		4
        /*00c0*/ 	.byte	0x04, 0x0a
        /*00c2*/ 	.short	(.L_123 - .L_122)
	.align		4
.L_122:
        /*00c4*/ 	.word	index@(.nv.constant0.conv2d_separable_h)
        /*00c8*/ 	.short	0x0380
        /*00ca*/ 	.short	0x0030


	//----- nvinfo : EIATTR_SW_WAR
	.align		4
.L_123:
        /*00cc*/ 	.byte	0x04, 0x36
        /*00ce*/ 	.short	(.L_125 - .L_124)
.L_124:
        /*00d0*/ 	.word	0x00000008
.L_125:


//--------------------- .nv.info.conv2d_forward_shared --------------------------
	.section	.nv.info.conv2d_forward_shared,"",@"SHT_CUDA_INFO"
	.sectionflags	@""
	.align	4


	//----- nvinfo : EIATTR_CUDA_API_VERSION
	.align		4
        /*0000*/ 	.byte	0x04, 0x37
        /*0002*/ 	.short	(.L_127 - .L_126)
.L_126:
        /*0004*/ 	.word	0x00000082


	//----- nvinfo : EIATTR_KPARAM_INFO
	.align		4
.L_127:
        /*0008*/ 	.byte	0x04, 0x17
        /*000a*/ 	.short	(.L_129 - .L_128)
.L_128:
        /*000c*/ 	.word	0x00000000
        /*0010*/ 	.short	0x0010
        /*0012*/ 	.short	0x0050
        /*0014*/ 	.byte	0x00, 0xf0, 0x11, 0x00


	//----- nvinfo : EIATTR_KPARAM_INFO
	.align		4
.L_129:
        /*0018*/ 	.byte	0x04, 0x17
        /*001a*/ 	.short	(.L_131 - .L_130)
.L_130:
        /*001c*/ 	.word	0x00000000
        /*0020*/ 	.short	0x000f
        /*0022*/ 	.short	0x004c
        /*0024*/ 	.byte	0x00, 0xf0, 0x11, 0x00


	//----- nvinfo : EIATTR_KPARAM_INFO
	.align		4
.L_131:
        /*0028*/ 	.byte	0x04, 0x17
        /*002a*/ 	.short	(.L_133 - .L_132)
.L_132:
        /*002c*/ 	.word	0x00000000
        /*0030*/ 	.short	0x000e
        /*0032*/ 	.short	0x0048
        /*0034*/ 	.byte	0x00, 0xf0, 0x11, 0x00


	//----- nvinfo : EIATTR_KPARAM_INFO
	.align		4
.L_133:
        /*0038*/ 	.byte	0x04, 0x17
        /*003a*/ 	.short	(.L_135 - .L_134)
.L_134:
        /*003c*/ 	.word	0x00000000
        /*0040*/ 	.short	0x000d
        /*0042*/ 	.short	0x0044
        /*0044*/ 	.byte	0x00, 0xf0, 0x11, 0x00


	//----- nvinfo : EIATTR_KPARAM_INFO
	.align		4
.L_135:
        /*0048*/ 	.byte	0x04, 0x17
        /*004a*/ 	.short	(.L_137 - .L_136)
.L_136:
        /*004c*/ 	.word	0x00000000
        /*0050*/ 	.short	0x000c
        /*0052*/ 	.short	0x0040
        /*0054*/ 	.byte	0x00, 0xf0, 0x11, 0x00


	//----- nvinfo : EIATTR_KPARAM_INFO
	.align		4
.L_137:
        /*0058*/ 	.byte	0x04, 0x17
        /*005a*/ 	.short	(.L_139 - .L_138)
.L_138:
        /*005c*/ 	.word	0x00000000
        /*0060*/ 	.short	0x000b
        /*0062*/ 	.short	0x003c
        /*0064*/ 	.byte	0x00, 0xf0, 0x11, 0x00


	//----- nvinfo : EIATTR_KPARAM_INFO
	.align		4
.L_139:
        /*0068*/ 	.byte	0x04, 0x17
        /*006a*/ 	.short	(.L_141 - .L_140)
.L_140:
        /*006c*/ 	.word	0x00000000
        /*0070*/ 	.short	0x000a
        /*0072*/ 	.short	0x0038
        /*0074*/ 	.byte	0x00, 0xf0, 0x11, 0x00


	//----- nvinfo : EIATTR_KPARAM_INFO
	.align		4
.L_141:
        /*0078*/ 	.byte	0x04, 0x17
        /*007a*/ 	.short	(.L_143 - .L_142)
.L_142:
        /*007c*/ 	.word	0x00000000
        /*0080*/ 	.short	0x0009
        /*0082*/ 	.short	0x0034
        /*0084*/ 	.byte	0x00, 0xf0, 0x11, 0x00


	//----- nvinfo : EIATTR_KPARAM_INFO
	.align		4
.L_143:
        /*0088*/ 	.byte	0x04, 0x17
        /*008a*/ 	.short	(.L_145 - .L_144)
.L_144:
        /*008c*/ 	.word	0x00000000
        /*0090*/ 	.short	0x0008
        /*0092*/ 	.short	0x0030
        /*0094*/ 	.byte	0x00, 0xf0, 0x11, 0x00


	//----- nvinfo : EIATTR_KPARAM_INFO
	.align		4
.L_145:
        /*0098*/ 	.byte	0x04, 0x17
        /*009a*/ 	.short	(.L_147 - .L_146)
.L_146:
        /*009c*/ 	.word	0x00000000
        /*00a0*/ 	.short	0x0007
        /*00a2*/ 	.short	0x002c
        /*00a4*/ 	.byte	0x00, 0xf0, 0x11, 0x00


	//----- nvinfo : EIATTR_KPARAM_INFO
	.align		4
.L_147:
        /*00a8*/ 	.byte	0x04, 0x17
        /*00aa*/ 	.short	(.L_149 - .L_148)
.L_148:
        /*00ac*/ 	.word	0x00000000
        /*00b0*/ 	.short	0x0006
        /*00b2*/ 	.short	0x0028
        /*00b4*/ 	.byte	0x00, 0xf0, 0x11, 0x00


	//----- nvinfo : EIATTR_KPARAM_INFO
	.align		4
.L_149:
        /*00b8*/ 	.byte	0x04, 0x17
        /*00ba*/ 	.short	(.L_151 - .L_150)
.L_150:
        /*00bc*/ 	.word	0x00000000
        /*00c0*/ 	.short	0x0005
        /*00c2*/ 	.short	0x0024
        /*00c4*/ 	.byte	0x00, 0xf0, 0x11, 0x00


	//----- nvinfo : EIATTR_KPARAM_INFO
	.align		4
.L_151:
        /*00c8*/ 	.byte	0x04, 0x17
        /*00ca*/ 	.short	(.L_153 - .L_152)
.L_152:
        /*00cc*/ 	.word	0x00000000
        /*00d0*/ 	.short	0x0004
        /*00d2*/ 	.short	0x0020
        /*00d4*/ 	.byte	0x00, 0xf0, 0x11, 0x00


	//----- nvinfo : EIATTR_KPARAM_INFO
	.align		4
.L_153:
        /*00d8*/ 	.byte	0x04, 0x17
        /*00da*/ 	.short	(.L_155 - .L_154)
.L_154:
        /*00dc*/ 	.word	0x00000000
        /*00e0*/ 	.short	0x0003
        /*00e2*/ 	.short	0x0018
        /*00e4*/ 	.byte	0x00, 0xf5, 0x21, 0x00


	//----- nvinfo : EIATTR_KPARAM_INFO
	.align		4
.L_155:
        /*00e8*/ 	.byte	0x04, 0x17
        /*00ea*/ 	.short	(.L_157 - .L_156)
.L_156:
        /*00ec*/ 	.word	0x00000000
        /*00f0*/ 	.short	0x0002
        /*00f2*/ 	.short	0x0010
        /*00f4*/ 	.byte	0x00, 0xf5, 0x21, 0x00


	//----- nvinfo : EIATTR_KPARAM_INFO
	.align		4
.L_157:
        /*00f8*/ 	.byte	0x04, 0x17
        /*00fa*/ 	.short	(.L_159 - .L_158)
.L_158:
        /*00fc*/ 	.word	0x00000000
        /*0100*/ 	.short	0x0001
        /*0102*/ 	.short	0x0008
        /*0104*/ 	.byte	0x00, 0xf5, 0x21, 0x00


	//----- nvinfo : EIATTR_KPARAM_INFO
	.align		4
.L_159:
        /*0108*/ 	.byte	0x04, 0x17
        /*010a*/ 	.short	(.L_161 - .L_160)
.L_160:
        /*010c*/ 	.word	0x00000000
        /*0110*/ 	.short	0x0000
        /*0112*/ 	.short	0x0000
        /*0114*/ 	.byte	0x00, 0xf5, 0x21, 0x00


	//----- nvinfo : EIATTR_SPARSE_MMA_MASK
	.align		4
.L_161:
        /*0118*/ 	.byte	0x03, 0x50
        /*011a*/ 	.short	0x0000


	//----- nvinfo : EIATTR_MAXREG_COUNT
	.align		4
        /*011c*/ 	.byte	0x03, 0x1b
        /*011e*/ 	.short	0x00ff


	//----- nvinfo : EIATTR_NUM_BARRIERS
	.align		4
        /*0120*/ 	.byte	0x02, 0x4c
        /*0122*/ 	.byte	0x01
	.zero		1


	//----- nvinfo : EIATTR_MERCURY_ISA_VERSION
	.align		4
        /*0124*/ 	.byte	0x03, 0x5f
        /*0126*/ 	.short	0x0101


	//----- nvinfo : EIATTR_VRC_CTA_INIT_COUNT
	.align		4
        /*0128*/ 	.byte	0x02, 0x4a
	.zero		1
	.zero		1


	//----- nvinfo : EIATTR_EXIT_INSTR_OFFSETS
	.align		4
        /*012c*/ 	.byte	0x04, 0x1c
        /*012e*/ 	.short	(.L_163 - .L_162)


	//   ....[0]....
.L_162:
        /*0130*/ 	.word	0x000000d0


	//   ....[1]....
        /*0134*/ 	.word	0x00000d60


	//----- nvinfo : EIATTR_CBANK_PARAM_SIZE
	.align		4
.L_163:
        /*0138*/ 	.byte	0x03, 0x19
        /*013a*/ 	.short	0x0054


	//----- nvinfo : EIATTR_PARAM_CBANK
	.align		4
        /*013c*/ 	.byte	0x04, 0x0a
        /*013e*/ 	.short	(.L_165 - .L_164)
	.align		4
.L_164:
        /*0140*/ 	.word	index@(.nv.constant0.conv2d_forward_shared)
        /*0144*/ 	.short	0x0380
        /*0146*/ 	.short	0x0054


	//----- nvinfo : EIATTR_SW_WAR
	.align		4
.L_165:
        /*0148*/ 	.byte	0x04, 0x36
        /*014a*/ 	.short	(.L_167 - .L_166)
.L_166:
        /*014c*/ 	.word	0x00000008
.L_167:


//--------------------- .nv.info.conv2d_forward   --------------------------
	.section	.nv.info.conv2d_forward,"",@"SHT_CUDA_INFO"
	.sectionflags	@""
	.align	4


	//----- nvinfo : EIATTR_CUDA_API_VERSION
	.align		4
        /*0000*/ 	.byte	0x04, 0x37
        /*0002*/ 	.short	(.L_169 - .L_168)
.L_168:
        /*0004*/ 	.word	0x00000082


	//----- nvinfo : EIATTR_KPARAM_INFO
	.align		4
.L_169:
        /*0008*/ 	.byte	0x04, 0x17
        /*000a*/ 	.short	(.L_171 - .L_170)
.L_170:
        /*000c*/ 	.word	0x00000000
        /*0010*/ 	.short	0x0010
        /*0012*/ 	.short	0x0050
        /*0014*/ 	.byte	0x00, 0xf0, 0x11, 0x00


	//----- nvinfo : EIATTR_KPARAM_INFO
	.align		4
.L_171:
        /*0018*/ 	.byte	0x04, 0x17
        /*001a*/ 	.short	(.L_173 - .L_172)
.L_172:
        /*001c*/ 	.word	0x00000000
        /*0020*/ 	.short	0x000f
        /*0022*/ 	.short	0x004c
        /*0024*/ 	.byte	0x00, 0xf0, 0x11, 0x00


	//----- nvinfo : EIATTR_KPARAM_INFO
	.align		4
.L_173:
        /*0028*/ 	.byte	0x04, 0x17
        /*002a*/ 	.short	(.L_175 - .L_174)
.L_174:
        /*002c*/ 	.word	0x00000000
        /*0030*/ 	.short	0x000e
        /*0032*/ 	.short	0x0048
        /*0034*/ 	.byte	0x00, 0xf0, 0x11, 0x00


	//----- nvinfo : EIATTR_KPARAM_INFO
	.align		4
.L_175:
        /*0038*/ 	.byte	0x04, 0x17
        /*003a*/ 	.short	(.L_177 - .L_176)
.L_176:
        /*003c*/ 	.word	0x00000000
        /*0040*/ 	.short	0x000d
        /*0042*/ 	.short	0x0044
        /*0044*/ 	.byte	0x00, 0xf0, 0x11, 0x00


	//----- nvinfo : EIATTR_KPARAM_INFO
	.align		4
.L_177:
        /*0048*/ 	.byte	0x04, 0x17
        /*004a*/ 	.short	(.L_179 - .L_178)
.L_178:
        /*004c*/ 	.word	0x00000000
        /*0050*/ 	.short	0x000c
        /*0052*/ 	.short	0x0040
        /*0054*/ 	.byte	0x00, 0xf0, 0x11, 0x00


	//----- nvinfo : EIATTR_KPARAM_INFO
	.align		4
.L_179:
        /*0058*/ 	.byte	0x04, 0x17
        /*005a*/ 	.short	(.L_181 - .L_180)
.L_180:
        /*005c*/ 	.word	0x00000000
        /*0060*/ 	.short	0x000b
        /*0062*/ 	.short	0x003c
        /*0064*/ 	.byte	0x00, 0xf0, 0x11, 0x00


	//----- nvinfo : EIATTR_KPARAM_INFO
	.align		4
.L_181:
        /*0068*/ 	.byte	0x04, 0x17
        /*006a*/ 	.short	(.L_183 - .L_182)
.L_182:
        /*006c*/ 	.word	0x00000000
        /*0070*/ 	.short	0x000a
        /*0072*/ 	.short	0x0038
        /*0074*/ 	.byte	0x00, 0xf0, 0x11, 0x00


	//----- nvinfo : EIATTR_KPARAM_INFO
	.align		4
.L_183:
        /*0078*/ 	.byte	0x04, 0x17
        /*007a*/ 	.short	(.L_185 - .L_184)
.L_184:
        /*007c*/ 	.word	0x00000000
        /*0080*/ 	.short	0x0009
        /*0082*/ 	.short	0x0034
        /*0084*/ 	.byte	0x00, 0xf0, 0x11, 0x00


	//----- nvinfo : EIATTR_KPARAM_INFO
	.align		4
.L_185:
        /*0088*/ 	.byte	0x04, 0x17
        /*008a*/ 	.short	(.L_187 - .L_186)
.L_186:
        /*008c*/ 	.word	0x00000000
        /*0090*/ 	.short	0x0008
        /*0092*/ 	.short	0x0030
        /*0094*/ 	.byte	0x00, 0xf0, 0x11, 0x00


	//----- nvinfo : EIATTR_KPARAM_INFO
	.align		4
.L_187:
        /*0098*/ 	.byte	0x04, 0x17
        /*009a*/ 	.short	(.L_189 - .L_188)
.L_188:
        /*009c*/ 	.word	0x00000000
        /*00a0*/ 	.short	0x0007
        /*00a2*/ 	.short	0x002c
        /*00a4*/ 	.byte	0x00, 0xf0, 0x11, 0x00


	//----- nvinfo : EIATTR_KPARAM_INFO
	.align		4
.L_189:
        /*00a8*/ 	.byte	0x04, 0x17
        /*00aa*/ 	.short	(.L_191 - .L_190)
.L_190:
        /*00ac*/ 	.word	0x00000000
        /*00b0*/ 	.short	0x0006
        /*00b2*/ 	.short	0x0028
        /*00b4*/ 	.byte	0x00, 0xf0, 0x11, 0x00


	//----- nvinfo : EIATTR_KPARAM_INFO
	.align		4
.L_191:
        /*00b8*/ 	.byte	0x04, 0x17
        /*00ba*/ 	.short	(.L_193 - .L_192)
.L_192:
        /*00bc*/ 	.word	0x00000000
        /*00c0*/ 	.short	0x0005
        /*00c2*/ 	.short	0x0024
        /*00c4*/ 	.byte	0x00, 0xf0, 0x11, 0x00


	//----- nvinfo : EIATTR_KPARAM_INFO
	.align		4
.L_193:
        /*00c8*/ 	.byte	0x04, 0x17
        /*00ca*/ 	.short	(.L_195 - .L_194)
.L_194:
        /*00cc*/ 	.word	0x00000000
        /*00d0*/ 	.short	0x0004
        /*00d2*/ 	.short	0x0020
        /*00d4*/ 	.byte	0x00, 0xf0, 0x11, 0x00


	//----- nvinfo : EIATTR_KPARAM_INFO
	.align		4
.L_195:
        /*00d8*/ 	.byte	0x04, 0x17
        /*00da*/ 	.short	(.L_197 - .L_196)
.L_196:
        /*00dc*/ 	.word	0x00000000
        /*00e0*/ 	.short	0x0003
        /*00e2*/ 	.short	0x0018
        /*00e4*/ 	.byte	0x00, 0xf5, 0x21, 0x00


	//----- nvinfo : EIATTR_KPARAM_INFO
	.align		4
.L_197:
        /*00e8*/ 	.byte	0x04, 0x17
        /*00ea*/ 	.short	(.L_199 - .L_198)
.L_198:
        /*00ec*/ 	.word	0x00000000
        /*00f0*/ 	.short	0x0002
        /*00f2*/ 	.short	0x0010
        /*00f4*/ 	.byte	0x00, 0xf5, 0x21, 0x00


	//----- nvinfo : EIATTR_KPARAM_INFO
	.align		4
.L_199:
        /*00f8*/ 	.byte	0x04, 0x17
        /*00fa*/ 	.short	(.L_201 - .L_200)
.L_200:
        /*00fc*/ 	.word	0x00000000
        /*0100*/ 	.short	0x0001
        /*0102*/ 	.short	0x0008
        /*0104*/ 	.byte	0x00, 0xf5, 0x21, 0x00


	//----- nvinfo : EIATTR_KPARAM_INFO
	.align		4
.L_201:
        /*0108*/ 	.byte	0x04, 0x17
        /*010a*/ 	.short	(.L_203 - .L_202)
.L_202:
        /*010c*/ 	.word	0x00000000
        /*0110*/ 	.short	0x0000
        /*0112*/ 	.short	0x0000
        /*0114*/ 	.byte	0x00, 0xf5, 0x21, 0x00


	//----- nvinfo : EIATTR_SPARSE_MMA_MASK
	.align		4
.L_203:
        /*0118*/ 	.byte	0x03, 0x50
        /*011a*/ 	.short	0x0000


	//----- nvinfo : EIATTR_MAXREG_COUNT
	.align		4
        /*011c*/ 	.byte	0x03, 0x1b
        /*011e*/ 	.short	0x00ff


	//----- nvinfo : EIATTR_MERCURY_ISA_VERSION
	.align		4
        /*0120*/ 	.byte	0x03, 0x5f
        /*0122*/ 	.short	0x0101


	//----- nvinfo : EIATTR_VRC_CTA_INIT_COUNT
	.align		4
        /*0124*/ 	.byte	0x02, 0x4a
	.zero		1
	.zero		1


	//----- nvinfo : EIATTR_EXIT_INSTR_OFFSETS
	.align		4
        /*0128*/ 	.byte	0x04, 0x1c
        /*012a*/ 	.short	(.L_205 - .L_204)


	//   ....[0]....
.L_204:
        /*012c*/ 	.word	0x000000f0


	//   ....[1]....
        /*0130*/ 	.word	0x00000e00


	//----- nvinfo : EIATTR_CRS_STACK_SIZE
	.align		4
.L_205:
        /*0134*/ 	.byte	0x04, 0x1e
        /*0136*/ 	.short	(.L_207 - .L_206)
.L_206:
        /*0138*/ 	.word	0x00000000


	//----- nvinfo : EIATTR_CBANK_PARAM_SIZE
	.align		4
.L_207:
        /*013c*/ 	.byte	0x03, 0x19
        /*013e*/ 	.short	0x0054


	//----- nvinfo : EIATTR_PARAM_CBANK
	.align		4
        /*0140*/ 	.byte	0x04, 0x0a
        /*0142*/ 	.short	(.L_209 - .L_208)
	.align		4
.L_208:
        /*0144*/ 	.word	index@(.nv.constant0.conv2d_forward)
        /*0148*/ 	.short	0x0380
        /*014a*/ 	.short	0x0054


	//----- nvinfo : EIATTR_SW_WAR
	.align		4
.L_209:
        /*014c*/ 	.byte	0x04, 0x36
        /*014e*/ 	.short	(.L_211 - .L_210)
.L_210:
        /*0150*/ 	.word	0x00000008
.L_211:


//--------------------- .nv.callgraph             --------------------------
	.section	.nv.callgraph,"",@"SHT_CUDA_CALLGRAPH"
	.align	4
	.sectionentsize	8
	.align		4
        /*0000*/ 	.word	0x00000000
	.align		4
        /*0004*/ 	.word	0xffffffff
	.align		4
        /*0008*/ 	.word	0x00000000
	.align		4
        /*000c*/ 	.word	0xfffffffe
	.align		4
        /*0010*/ 	.word	0x00000000
	.align		4
        /*0014*/ 	.word	0xfffffffd
	.align		4
        /*0018*/ 	.word	0x00000000
	.align		4
        /*001c*/ 	.word	0xfffffffc


//--------------------- .text.conv2d_depthwise    --------------------------
	.section	.text.conv2d_depthwise,"ax",@progbits
	.align	128
        .global         conv2d_depthwise
        .type           conv2d_depthwise,@function
        .size           conv2d_depthwise,(.L_x_43 - conv2d_depthwise)
        .other          conv2d_depthwise,@"STO_CUDA_ENTRY STV_DEFAULT"
conv2d_depthwise:
.text.conv2d_depthwise:
[----:B------:R-:W-:Y:S01]  /*0000*/  LDC R1, c[0x0][0x37c] ;  /* 0x0000df00ff017b82 */ /* 0x000fe20000000800 */
[----:B------:R-:W0:Y:S07]  /*0010*/  S2R R5, SR_TID.Y ;  /* 0x0000000000057919 */ /* 0x000e2e0000002200 */
[----:B------:R-:W1:Y:S01]  /*0020*/  LDC R3, c[0x0][0x360] ;  /* 0x0000d800ff037b82 */ /* 0x000e620000000800 */
[----:B------:R-:W2:Y:S01]  /*0030*/  LDCU UR6, c[0x0][0x3ac] ;  /* 0x00007580ff0677ac */ /* 0x000ea20008000800 */
[----:B------:R-:W1:Y:S01]  /*0040*/  S2R R4, SR_TID.X ;  /* 0x0000000000047919 */ /* 0x000e620000002100 */
[----:B------:R-:W3:Y:S01]  /*0050*/  LDCU UR7, c[0x0][0x3b0] ;  /* 0x00007600ff0777ac */ /* 0x000ee20008000800 */
[----:B------:R-:W4:Y:S04]  /*0060*/  S2R R0, SR_CTAID.Z ;  /* 0x0000000000007919 */ /* 0x000f280000002700 */
[----:B------:R-:W0:Y:S01]  /*0070*/  S2UR UR5, SR_CTAID.Y ;  /* 0x00000000000579c3 */ /* 0x000e220000002600 */
[----:B------:R-:W4:Y:S07]  /*0080*/  LDCU UR8, c[0x0][0x3a0] ;  /* 0x00007400ff0877ac */ /* 0x000f2e0008000800 */
[----:B------:R-:W0:Y:S08]  /*0090*/  LDC R2, c[0x0][0x364] ;  /* 0x0000d900ff027b82 */ /* 0x000e300000000800 */
[----:B------:R-:W1:Y:S01]  /*00a0*/  S2UR UR4, SR_CTAID.X ;  /* 0x00000000000479c3 */ /* 0x000e620000002500 */
[----:B0-----:R-:W-:-:S05]  /*00b0*/  IMAD R2, R2, UR5, R5 ;  /* 0x0000000502027c24 */ /* 0x001fca000f8e0205 */
[----:B--2---:R-:W-:Y:S01]  /*00c0*/  ISETP.GE.AND P0, PT, R2, UR6, PT ;  /* 0x0000000602007c0c */ /* 0x004fe2000bf06270 */
[----:B-1----:R-:W-:-:S05]  /*00d0*/  IMAD R3, R3, UR4, R4 ;  /* 0x0000000403037c24 */ /* 0x002fca000f8e0204 */
[----:B---3--:R-:W-:-:S04]  /*00e0*/  ISETP.GE.OR P0, PT, R3, UR7, P0 ;  /* 0x0000000703007c0c */ /* 0x008fc80008706670 */
[----:B----4-:R-:W-:-:S13]  /*00f0*/  ISETP.GE.OR P0, PT, R0, UR8, P0 ;  /* 0x0000000800007c0c */ /* 0x010fda0008706670 */
[----:B------:R-:W-:Y:S05]  /*0100*/  @P0 EXIT ;  /* 0x000000000000094d */ /* 0x000fea0003800000 */
[----:B------:R-:W0:Y:S01]  /*0110*/  LDC.64 R8, c[0x0][0x3b8] ;  /* 0x0000ee00ff087b82 */ /* 0x000e220000000a00 */
[----:B------:R-:W1:Y:S01]  /*0120*/  LDCU.64 UR4, c[0x0][0x3c0] ;  /* 0x00007800ff0477ac */ /* 0x000e620008000a00 */
[----:B------:R-:W2:Y:S06]  /*0130*/  LDCU.64 UR8, c[0x0][0x358] ;  /* 0x00006b00ff0877ac */ /* 0x000eac0008000a00 */
[----:B------:R-:W3:Y:S08]  /*0140*/  LDC R4, c[0x0][0x3b4] ;  /* 0x0000ed00ff047b82 */ /* 0x000ef00000000800 */
[----:B------:R-:W4:Y:S01]  /*0150*/  LDC R6, c[0x0][0x3c8] ;  /* 0x0000f200ff067b82 */ /* 0x000f220000000800 */
[----:B0-----:R-:W-:-:S04]  /*0160*/  ISETP.GE.AND P0, PT, R8, 0x1, PT ;  /* 0x000000010800780c */ /* 0x001fc80003f06270 */
[----:B---3--:R-:W-:Y:S01]  /*0170*/  ISETP.LT.OR P0, PT, R4, 0x1, !P0 ;  /* 0x000000010400780c */ /* 0x008fe20004701670 */
[----:B-1----:R-:W-:Y:S02]  /*0180*/  IMAD R4, R2, R9, -UR5 ;  /* 0x8000000502047e24 */ /* 0x002fe4000f8e0209 */
[----:B----4-:R-:W-:Y:S02]  /*0190*/  IMAD R5, R3, UR4, -R6 ;  /* 0x0000000403057c24 */ /* 0x010fe4000f8e0a06 */
[----:B------:R-:W-:-:S08]  /*01a0*/  IMAD.MOV.U32 R6, RZ, RZ, RZ ;  /* 0x000000ffff067224 */ /* 0x000fd000078e00ff */
[----:B--2---:R-:W-:Y:S05]  /*01b0*/  @P0 BRA `(.L_x_0) ;  /* 0x0000000800bc0947 */ /* 0x004fea0003800000 */
[----:B------:R-:W-:Y:S01]  /*01c0*/  LOP3.LUT R7, R8, 0x7, RZ, 0xc0, !PT ;  /* 0x0000000708077812 */ /* 0x000fe200078ec0ff */
[----:B------:R-:W-:Y:S01]  /*01d0*/  IMAD.MOV.U32 R6, RZ, RZ, RZ ;  /* 0x000000ffff067224 */ /* 0x000fe200078e00ff */
[----:B------:R-:W-:-:S06]  /*01e0*/  UMOV UR4, URZ ;  /* 0x000000ff00047c82 */ /* 0x000fcc0008000000 */
.L_x_7:
[----:B------:R-:W0:Y:S01]  /*01f0*/  LDC R11, c[0x0][0x3b4] ;  /* 0x0000ed00ff0b7b82 */ /* 0x000e220000000800 */
[----:B------:R-:W1:Y:S01]  /*0200*/  LDCU UR5, c[0x0][0x3b8] ;  /* 0x00007700ff0577ac */ /* 0x000e620008000800 */
[----:B------:R-:W-:Y:S02]  /*0210*/  VIADD R9, R4, UR4 ;  /* 0x0000000404097c36 */ /* 0x000fe40008000000 */
[----:B------:R-:W-:Y:S01]  /*0220*/  IMAD.MOV.U32 R10, RZ, RZ, RZ ;  /* 0x000000ffff0a7224 */ /* 0x000fe200078e00ff */
[----:B------:R-:W2:Y:S01]  /*0230*/  LDCU UR6, c[0x0][0x3a4] ;  /* 0x00007480ff0677ac */ /* 0x000ea20008000800 */
[----:B-1----:R-:W-:Y:S01]  /*0240*/  UISETP.GE.U32.AND UP0, UPT, UR5, 0x8, UPT ;  /* 0x000000080500788c */ /* 0x002fe2000bf06070 */
[C---:B--2---:R-:W-:Y:S01]  /*0250*/  ISETP.GE.AND P0, PT, R9.reuse, UR6, PT ;  /* 0x0000000609007c0c */ /* 0x044fe2000bf06270 */
[C---:B0-----:R-:W-:Y:S01]  /*0260*/  IMAD R8, R0.reuse, R11, UR4 ;  /* 0x0000000400087e24 */ /* 0x041fe2000f8e020b */
[----:B------:R-:W-:Y:S02]  /*0270*/  UIADD3 UR4, UPT, UPT, UR4, 0x1, URZ ;  /* 0x0000000104047890 */ /* 0x000fe4000fffe0ff */
[----:B------:R-:W-:Y:S01]  /*0280*/  ISETP.GT.AND P0, PT, R9, -0x1, !P0 ;  /* 0xffffffff0900780c */ /* 0x000fe20004704270 */
[----:B------:R-:W-:-:S03]  /*0290*/  IMAD R9, R0, UR6, R9 ;  /* 0x0000000600097c24 */ /* 0x000fc6000f8e0209 */
[----:B------:R-:W-:Y:S01]  /*02a0*/  ISETP.NE.AND P6, PT, R11, UR4, PT ;  /* 0x000000040b007c0c */ /* 0x000fe2000bfc5270 */
[----:B------:R-:W-:-:S12]  /*02b0*/  BRA.U !UP0, `(.L_x_1) ;  /* 0x00000005081c7547 */ /* 0x000fd8000b800000 */
[----:B------:R-:W-:Y:S01]  /*02c0*/  IMAD.MOV.U32 R14, RZ, RZ, RZ ;  /* 0x000000ffff0e7224 */ /* 0x000fe200078e00ff */
[----:B------:R-:W0:Y:S01]  /*02d0*/  LDCU UR10, c[0x0][0x3a8] ;  /* 0x00007500ff0a77ac */ /* 0x000e220008000800 */
[----:B------:R-:W1:Y:S01]  /*02e0*/  LDCU UR6, c[0x0][0x3b8] ;  /* 0x00007700ff0677ac */ /* 0x000e620008000800 */
[----:B------:R-:W-:-:S12]  /*02f0*/  ULOP3.LUT UR7, UR5, 0x7ffffff8, URZ, 0xc0, !UPT ;  /* 0x7ffffff805077892 */ /* 0x000fd8000f8ec0ff */
.L_x_2:
[----:B------:R-:W2:Y:S01]  /*0300*/  LDC.64 R12, c[0x0][0x380] ;  /* 0x0000e000ff0c7b82 */ /* 0x000ea20000000a00 */
[----:B------:R-:W-:Y:S01]  /*0310*/  IADD3 R16, PT, PT, R5, R14, RZ ;  /* 0x0000000e05107210 */ /* 0x000fe20007ffe0ff */
[----:B-1----:R-:W-:Y:S02]  /*0320*/  UMOV UR5, UR6 ;  /* 0x0000000600057c82 */ /* 0x002fe40008000000 */
[----:B------:R-:W-:Y:S01]  /*0330*/  IMAD R17, R8, UR5, R14 ;  /* 0x0000000508117c24 */ /* 0x000fe2000f8e020e */
[C---:B0-----:R-:W-:Y:S01]  /*0340*/  ISETP.GE.AND P3, PT, R16.reuse, UR10, PT ;  /* 0x0000000a10007c0c */ /* 0x041fe2000bf66270 */
[C---:B------:R-:W-:Y:S02]  /*0350*/  VIADD R15, R16.reuse, 0x1 ;  /* 0x00000001100f7836 */ /* 0x040fe40000000000 */
[----:B------:R-:W0:Y:S01]  /*0360*/  LDC.64 R10, c[0x0][0x388] ;  /* 0x0000e200ff0a7b82 */ /* 0x000e220000000a00 */
[C---:B------:R-:W-:Y:S01]  /*0370*/  ISETP.GT.AND P3, PT, R16.reuse, -0x1, !P3 ;  /* 0xffffffff1000780c */ /* 0x040fe20005f64270 */
[----:B------:R-:W-:Y:S01]  /*0380*/  VIADD R18, R16, 0x2 ;  /* 0x0000000210127836 */ /* 0x000fe20000000000 */
[----:B------:R-:W-:-:S02]  /*0390*/  ISETP.GE.AND P2, PT, R15, UR10, PT ;  /* 0x0000000a0f007c0c */ /* 0x000fc4000bf46270 */
[----:B------:R-:W-:Y:S02]  /*03a0*/  PLOP3.LUT P3, PT, P0, P3, PT, 0x80, 0x8 ;  /* 0x000000000008781c */ /* 0x000fe40000767070 */
[----:B------:R-:W-:Y:S01]  /*03b0*/  ISETP.GT.AND P2, PT, R15, -0x1, !P2 ;  /* 0xffffffff0f00780c */ /* 0x000fe20005744270 */
[----:B------:R-:W-:Y:S01]  /*03c0*/  IMAD R15, R9, UR10, R16 ;  /* 0x0000000a090f7c24 */ /* 0x000fe2000f8e0210 */
[C---:B------:R-:W-:Y:S02]  /*03d0*/  ISETP.GE.AND P1, PT, R18.reuse, UR10, PT ;  /* 0x0000000a12007c0c */ /* 0x040fe4000bf26270 */
[----:B------:R-:W-:Y:S02]  /*03e0*/  PLOP3.LUT P2, PT, P0, P2, PT, 0x80, 0x8 ;  /* 0x000000000008781c */ /* 0x000fe40000745070 */
[----:B------:R-:W-:Y:S01]  /*03f0*/  ISETP.GT.AND P1, PT, R18, -0x1, !P1 ;  /* 0xffffffff1200780c */ /* 0x000fe20004f24270 */
[----:B--2---:R-:W-:-:S03]  /*0400*/  IMAD.WIDE R12, R15, 0x4, R12 ;  /* 0x000000040f0c7825 */ /* 0x004fc600078e020c */
[----:B------:R-:W-:Y:S02]  /*0410*/  PLOP3.LUT P1, PT, P0, P1, PT, 0x80, 0x8 ;  /* 0x000000000008781c */ /* 0x000fe40000723070 */
[----:B------:R-:W2:Y:S01]  /*0420*/  @P3 LDG.E R15, desc[UR8][R12.64] ;  /* 0x000000080c0f3981 */ /* 0x000ea2000c1e1900 */
[----:B0-----:R-:W-:-:S04]  /*0430*/  IMAD.WIDE R10, R17, 0x4, R10 ;  /* 0x00000004110a7825 */ /* 0x001fc800078e020a */
[----:B------:R-:W3:Y:S04]  /*0440*/  @P2 LDG.E R19, desc[UR8][R12.64+0x4] ;  /* 0x000004080c132981 */ /* 0x000ee8000c1e1900 */
[----:B------:R-:W2:Y:S04]  /*0450*/  @P3 LDG.E R17, desc[UR8][R10.64] ;  /* 0x000000080a113981 */ /* 0x000ea8000c1e1900 */
[----:B------:R-:W3:Y:S04]  /*0460*/  @P2 LDG.E R18, desc[UR8][R10.64+0x4] ;  /* 0x000004080a122981 */ /* 0x000ee8000c1e1900 */
[----:B------:R-:W4:Y:S04]  /*0470*/  @P1 LDG.E R21, desc[UR8][R12.64+0x8] ;  /* 0x000008080c151981 */ /* 0x000f28000c1e1900 */
[----:B------:R-:W4:Y:S01]  /*0480*/  @P1 LDG.E R20, desc[UR8][R10.64+0x8] ;  /* 0x000008080a141981 */ /* 0x000f22000c1e1900 */
[----:B------:R-:W-:-:S02]  /*0490*/  VIADD R22, R16, 0x3 ;  /* 0x0000000310167836 */ /* 0x000fc40000000000 */
[----:B------:R-:W-:-:S03]  /*04a0*/  VIADD R23, R16, 0x4 ;  /* 0x0000000410177836 */ /* 0x000fc60000000000 */
[C---:B------:R-:W-:Y:S02]  /*04b0*/  ISETP.GE.AND P5, PT, R22.reuse, UR10, PT ;  /* 0x0000000a16007c0c */ /* 0x040fe4000bfa6270 */
[C---:B------:R-:W-:Y:S02]  /*04c0*/  ISETP.GE.AND P4, PT, R23.reuse, UR10, PT ;  /* 0x0000000a17007c0c */ /* 0x040fe4000bf86270 */
[----:B------:R-:W-:Y:S02]  /*04d0*/  ISETP.GT.AND P5, PT, R22, -0x1, !P5 ;  /* 0xffffffff1600780c */ /* 0x000fe40006fa4270 */
[----:B------:R-:W-:Y:S02]  /*04e0*/  IADD3 R22, PT, PT, R16, 0x5, RZ ;  /* 0x0000000510167810 */ /* 0x000fe40007ffe0ff */
[----:B------:R-:W-:-:S04]  /*04f0*/  ISETP.GT.AND P4, PT, R23, -0x1, !P4 ;  /* 0xffffffff1700780c */ /* 0x000fc80006784270 */
[----:B------:R-:W-:Y:S01]  /*0500*/  PLOP3.LUT P4, PT, P0, P4, PT, 0x80, 0x8 ;  /* 0x000000000008781c */ /* 0x000fe20000789070 */
[----:B--2---:R-:W-:Y:S01]  /*0510*/  @P3 FFMA R6, R15, R17, R6 ;  /* 0x000000110f063223 */ /* 0x004fe20000000006 */
[----:B------:R-:W-:Y:S01]  /*0520*/  VIADD R15, R16, 0x6 ;  /* 0x00000006100f7836 */ /* 0x000fe20000000000 */
[----:B------:R-:W-:-:S10]  /*0530*/  ISETP.GE.AND P3, PT, R22, UR10, PT ;  /* 0x0000000a16007c0c */ /* 0x000fd4000bf66270 */
[----:B------:R-:W2:Y:S01]  /*0540*/  @P4 LDG.E R17, desc[UR8][R12.64+0x10] ;  /* 0x000010080c114981 */ /* 0x000ea2000c1e1900 */
[----:B---3--:R-:W-:Y:S01]  /*0550*/  @P2 FFMA R6, R19, R18, R6 ;  /* 0x0000001213062223 */ /* 0x008fe20000000006 */
[----:B------:R-:W-:Y:S01]  /*0560*/  PLOP3.LUT P2, PT, P0, P5, PT, 0x80, 0x8 ;  /* 0x000000000008781c */ /* 0x000fe2000074b070 */
[----:B------:R-:W-:Y:S01]  /*0570*/  VIADD R16, R16, 0x7 ;  /* 0x0000000710107836 */ /* 0x000fe20000000000 */
[C---:B------:R-:W-:Y:S01]  /*0580*/  ISETP.GE.AND P5, PT, R15.reuse, UR10, PT ;  /* 0x0000000a0f007c0c */ /* 0x040fe2000bfa6270 */
[----:B------:R-:W2:Y:S01]  /*0590*/  @P4 LDG.E R18, desc[UR8][R10.64+0x10] ;  /* 0x000010080a124981 */ /* 0x000ea2000c1e1900 */
[----:B------:R-:W-:Y:S02]  /*05a0*/  ISETP.GT.AND P3, PT, R22, -0x1, !P3 ;  /* 0xffffffff1600780c */ /* 0x000fe40005f64270 */
[----:B------:R-:W-:Y:S01]  /*05b0*/  ISETP.GT.AND P5, PT, R15, -0x1, !P5 ;  /* 0xffffffff0f00780c */ /* 0x000fe20006fa4270 */
[----:B----4-:R-:W-:Y:S01]  /*05c0*/  @P1 FFMA R6, R21, R20, R6 ;  /* 0x0000001415061223 */ /* 0x010fe20000000006 */
[----:B------:R-:W-:-:S02]  /*05d0*/  ISETP.GE.AND P1, PT, R16, UR10, PT ;  /* 0x0000000a10007c0c */ /* 0x000fc4000bf26270 */
[----:B------:R-:W-:Y:S02]  /*05e0*/  PLOP3.LUT P3, PT, P0, P3, PT, 0x80, 0x8 ;  /* 0x000000000008781c */ /* 0x000fe40000767070 */
[----:B------:R-:W-:Y:S01]  /*05f0*/  ISETP.GT.AND P1, PT, R16, -0x1, !P1 ;  /* 0xffffffff1000780c */ /* 0x000fe20004f24270 */
[----:B------:R-:W3:Y:S01]  /*0600*/  @P2 LDG.E R15, desc[UR8][R12.64+0xc] ;  /* 0x00000c080c0f2981 */ /* 0x000ee2000c1e1900 */
[----:B------:R-:W-:-:S03]  /*0610*/  PLOP3.LUT P5, PT, P0, P5, PT, 0x80, 0x8 ;  /* 0x000000000008781c */ /* 0x000fc600007ab070 */
[----:B------:R-:W3:Y:S01]  /*0620*/  @P2 LDG.E R16, desc[UR8][R10.64+0xc] ;  /* 0x00000c080a102981 */ /* 0x000ee2000c1e1900 */
[----:B------:R-:W-:-:S05]  /*0630*/  PLOP3.LUT P1, PT, P0, P1, PT, 0x80, 0x8 ;  /* 0x000000000008781c */ /* 0x000fca0000723070 */
[----:B------:R-:W4:Y:S04]  /*0640*/  @P3 LDG.E R19, desc[UR8][R12.64+0x14] ;  /* 0x000014080c133981 */ /* 0x000f28000c1e1900 */
[----:B------:R-:W4:Y:S04]  /*0650*/  @P3 LDG.E R20, desc[UR8][R10.64+0x14] ;  /* 0x000014080a143981 */ /* 0x000f28000c1e1900 */
[----:B------:R-:W5:Y:S04]  /*0660*/  @P5 LDG.E R21, desc[UR8][R12.64+0x18] ;  /* 0x000018080c155981 */ /* 0x000f68000c1e1900 */
[----:B------:R-:W5:Y:S04]  /*0670*/  @P5 LDG.E R22, desc[UR8][R10.64+0x18] ;  /* 0x000018080a165981 */ /* 0x000f68000c1e1900 */
[----:B------:R-:W5:Y:S04]  /*0680*/  @P1 LDG.E R23, desc[UR8][R12.64+0x1c] ;  /* 0x00001c080c171981 */ /* 0x000f68000c1e1900 */
[----:B------:R-:W5:Y:S01]  /*0690*/  @P1 LDG.E R24, desc[UR8][R10.64+0x1c] ;  /* 0x00001c080a181981 */ /* 0x000f62000c1e1900 */
[----:B------:R-:W-:-:S02]  /*06a0*/  VIADD R14, R14, 0x8 ;  /* 0x000000080e0e7836 */ /* 0x000fc40000000000 */
[----:B---3--:R-:W-:-:S03]  /*06b0*/  @P2 FFMA R6, R15, R16, R6 ;  /* 0x000000100f062223 */ /* 0x008fc60000000006 */
[----:B------:R-:W-:Y:S01]  /*06c0*/  ISETP.NE.AND P2, PT, R14, UR7, PT ;  /* 0x000000070e007c0c */ /* 0x000fe2000bf45270 */
[----:B--2---:R-:W-:-:S04]  /*06d0*/  @P4 FFMA R6, R17, R18, R6 ;  /* 0x0000001211064223 */ /* 0x004fc80000000006 */
[----:B----4-:R-:W-:-:S04]  /*06e0*/  @P3 FFMA R6, R19, R20, R6 ;  /* 0x0000001413063223 */ /* 0x010fc80000000006 */
[----:B-----5:R-:W-:-:S04]  /*06f0*/  @P5 FFMA R6, R21, R22, R6 ;  /* 0x0000001615065223 */ /* 0x020fc80000000006 */
[----:B------:R-:W-:Y:S01]  /*0700*/  @P1 FFMA R6, R23, R24, R6 ;  /* 0x0000001817061223 */ /* 0x000fe20000000006 */
[----:B------:R-:W-:Y:S06]  /*0710*/  @P2 BRA `(.L_x_2) ;  /* 0xfffffff800f82947 */ /* 0x000fec000383ffff */
[----:B------:R-:W-:-:S07]  /*0720*/  MOV R10, UR7 ;  /* 0x00000007000a7c02 */ /* 0x000fce0008000f00 */
.L_x_1:
[----:B------:R-:W-:-:S13]  /*0730*/  ISETP.NE.AND P1, PT, R7, RZ, PT ;  /* 0x000000ff0700720c */ /* 0x000fda0003f25270 */
[----:B------:R-:W-:Y:S05]  /*0740*/  @!P1 BRA `(.L_x_3) ;  /* 0x0000000400549947 */ /* 0x000fea0003800000 */
[----:B------:R-:W-:Y:S01]  /*0750*/  VIADD R11, R7, 0xffffffff ;  /* 0xffffffff070b7836 */ /* 0x000fe20000000000 */
[----:B------:R-:W-:-:S04]  /*0760*/  ULOP3.LUT UP0, UR6, UR5, 0x3, URZ, 0xc0, !UPT ;  /* 0x0000000305067892 */ /* 0x000fc8000f80c0ff */
[----:B------:R-:W-:-:S13]  /*0770*/  ISETP.GE.U32.AND P1, PT, R11, 0x3, PT ;  /* 0x000000030b00780c */ /* 0x000fda0003f26070 */
[----:B------:R-:W-:Y:S05]  /*0780*/  @!P1 BRA `(.L_x_4) ;  /* 0x0000000000909947 */ /* 0x000fea0003800000 */
[----:B------:R-:W0:Y:S01]  /*0790*/  LDCU UR7, c[0x0][0x3a8] ;  /* 0x00007500ff0777ac */ /* 0x000e220008000800 */
[----:B------:R-:W1:Y:S01]  /*07a0*/  LDC.64 R14, c[0x0][0x380] ;  /* 0x0000e000ff0e7b82 */ /* 0x000e620000000a00 */
[----:B------:R-:W-:-:S04]  /*07b0*/  IMAD.IADD R16, R5, 0x1, R10 ;  /* 0x0000000105107824 */ /* 0x000fc800078e020a */
[C---:B------:R-:W-:Y:S01]  /*07c0*/  VIADD R11, R16.reuse, 0x1 ;  /* 0x00000001100b7836 */ /* 0x040fe20000000000 */
[C---:B------:R-:W-:Y:S01]  /*07d0*/  IADD3 R17, PT, PT, R16.reuse, 0x2, RZ ;  /* 0x0000000210117810 */ /* 0x040fe20007ffe0ff */
[C---:B------:R-:W-:Y:S01]  /*07e0*/  VIADD R18, R16.reuse, 0x3 ;  /* 0x0000000310127836 */ /* 0x040fe20000000000 */
[----:B------:R-:W2:Y:S01]  /*07f0*/  LDC.64 R12, c[0x0][0x388] ;  /* 0x0000e200ff0c7b82 */ /* 0x000ea20000000a00 */
[C---:B0-----:R-:W-:Y:S02]  /*0800*/  ISETP.GE.AND P1, PT, R16.reuse, UR7, PT ;  /* 0x0000000710007c0c */ /* 0x041fe4000bf26270 */
[----:B------:R-:W-:Y:S02]  /*0810*/  ISETP.GE.AND P2, PT, R11, UR7, PT ;  /* 0x000000070b007c0c */ /* 0x000fe4000bf46270 */
[----:B------:R-:W-:Y:S02]  /*0820*/  ISETP.GT.AND P1, PT, R16, -0x1, !P1 ;  /* 0xffffffff1000780c */ /* 0x000fe40004f24270 */
[----:B------:R-:W-:-:S02]  /*0830*/  ISETP.GE.AND P3, PT, R17, UR7, PT ;  /* 0x0000000711007c0c */ /* 0x000fc4000bf66270 */
[----:B------:R-:W-:Y:S01]  /*0840*/  ISETP.GT.AND P2, PT, R11, -0x1, !P2 ;  /* 0xffffffff0b00780c */ /* 0x000fe20005744270 */
[----:B------:R-:W-:Y:S01]  /*0850*/  IMAD R11, R9, UR7, R16 ;  /* 0x00000007090b7c24 */ /* 0x000fe2000f8e0210 */
[----:B------:R-:W-:Y:S02]  /*0860*/  PLOP3.LUT P1, PT, P0, P1, PT, 0x80, 0x8 ;  /* 0x000000000008781c */ /* 0x000fe40000723070 */
[----:B------:R-:W-:Y:S01]  /*0870*/  ISETP.GT.AND P3, PT, R17, -0x1, !P3 ;  /* 0xffffffff1100780c */ /* 0x000fe20005f64270 */
[----:B------:R-:W-:Y:S01]  /*0880*/  IMAD R17, R8, UR5, R10 ;  /* 0x0000000508117c24 */ /* 0x000fe2000f8e020a */
[C---:B------:R-:W-:Y:S01]  /*0890*/  ISETP.GE.AND P4, PT, R18.reuse, UR7, PT ;  /* 0x0000000712007c0c */ /* 0x040fe2000bf86270 */
[----:B-1----:R-:W-:Y:S01]  /*08a0*/  IMAD.WIDE R14, R11, 0x4, R14 ;  /* 0x000000040b0e7825 */ /* 0x002fe200078e020e */
[----:B------:R-:W-:Y:S02]  /*08b0*/  PLOP3.LUT P2, PT, P0, P2, PT, 0x80, 0x8 ;  /* 0x000000000008781c */ /* 0x000fe40000745070 */
[----:B------:R-:W-:Y:S01]  /*08c0*/  ISETP.GT.AND P4, PT, R18, -0x1, !P4 ;  /* 0xffffffff1200780c */ /* 0x000fe20006784270 */
[----:B--2---:R-:W-:Y:S01]  /*08d0*/  IMAD.WIDE R12, R17, 0x4, R12 ;  /* 0x00000004110c7825 */ /* 0x004fe200078e020c */
[----:B------:R-:W-:-:S02]  /*08e0*/  PLOP3.LUT P3, PT, P0, P3, PT, 0x80, 0x8 ;  /* 0x000000000008781c */ /* 0x000fc40000767070 */
[----:B------:R-:W-:Y:S01]  /*08f0*/  PLOP3.LUT P4, PT, P0, P4, PT, 0x80, 0x8 ;  /* 0x000000000008781c */ /* 0x000fe20000789070 */
[----:B------:R-:W2:Y:S04]  /*0900*/  @P1 LDG.E R11, desc[UR8][R14.64] ;  /* 0x000000080e0b1981 */ /* 0x000ea8000c1e1900 */
[----:B------:R-:W2:Y:S04]  /*0910*/  @P1 LDG.E R16, desc[UR8][R12.64] ;  /* 0x000000080c101981 */ /* 0x000ea8000c1e1900 */
[----:B------:R-:W3:Y:S04]  /*0920*/  @P2 LDG.E R17, desc[UR8][R14.64+0x4] ;  /* 0x000004080e112981 */ /* 0x000ee8000c1e1900 */
[----:B------:R-:W3:Y:S04]  /*0930*/  @P2 LDG.E R18, desc[UR8][R12.64+0x4] ;  /* 0x000004080c122981 */ /* 0x000ee8000c1e1900 */
[----:B------:R-:W4:Y:S04]  /*0940*/  @P3 LDG.E R19, desc[UR8][R14.64+0x8] ;  /* 0x000008080e133981 */ /* 0x000f28000c1e1900 */
[----:B------:R-:W4:Y:S04]  /*0950*/  @P3 LDG.E R20, desc[UR8][R12.64+0x8] ;  /* 0x000008080c143981 */ /* 0x000f28000c1e1900 */
[----:B------:R-:W5:Y:S04]  /*0960*/  @P4 LDG.E R21, desc[UR8][R14.64+0xc] ;  /* 0x00000c080e154981 */ /* 0x000f68000c1e1900 */
[----:B------:R-:W5:Y:S01]  /*0970*/  @P4 LDG.E R22, desc[UR8][R12.64+0xc] ;  /* 0x00000c080c164981 */ /* 0x000f62000c1e1900 */
[----:B------:R-:W-:-:S02]  /*0980*/  VIADD R10, R10, 0x4 ;  /* 0x000000040a0a7836 */ /* 0x000fc40000000000 */
[----:B--2---:R-:W-:-:S04]  /*0990*/  @P1 FFMA R6, R11, R16, R6 ;  /* 0x000000100b061223 */ /* 0x004fc80000000006 */
[----:B---3--:R-:W-:-:S04]  /*09a0*/  @P2 FFMA R6, R17, R18, R6 ;  /* 0x0000001211062223 */ /* 0x008fc80000000006 */
[----:B----4-:R-:W-:-:S04]  /*09b0*/  @P3 FFMA R6, R19, R20, R6 ;  /* 0x0000001413063223 */ /* 0x010fc80000000006 */
[----:B-----5:R-:W-:-:S07]  /*09c0*/  @P4 FFMA R6, R21, R22, R6 ;  /* 0x0000001615064223 */ /* 0x020fce0000000006 */
.L_x_4:
[----:B------:R-:W-:Y:S05]  /*09d0*/  BRA.U !UP0, `(.L_x_3) ;  /* 0x0000000108b07547 */ /* 0x000fea000b800000 */
[----:B------:R-:W-:Y:S02]  /*09e0*/  UISETP.NE.AND UP0, UPT, UR6, 0x1, UPT ;  /* 0x000000010600788c */ /* 0x000fe4000bf05270 */
[----:B------:R-:W-:-:S04]  /*09f0*/  ULOP3.LUT UR7, UR5, 0x1, URZ, 0xc0, !UPT ;  /* 0x0000000105077892 */ /* 0x000fc8000f8ec0ff */
[----:B------:R-:W-:-:S03]  /*0a00*/  UISETP.NE.U32.AND UP1, UPT, UR7, 0x1, UPT ;  /* 0x000000010700788c */ /* 0x000fc6000bf25070 */
[----:B------:R-:W-:Y:S08]  /*0a10*/  BRA.U !UP0, `(.L_x_5) ;  /* 0x0000000108587547 */ /* 0x000ff0000b800000 */
[----:B------:R-:W0:Y:S01]  /*0a20*/  LDCU UR6, c[0x0][0x3a8] ;  /* 0x00007500ff0677ac */ /* 0x000e220008000800 */
[----:B------:R-:W1:Y:S01]  /*0a30*/  LDC.64 R12, c[0x0][0x380] ;  /* 0x0000e000ff0c7b82 */ /* 0x000e620000000a00 */
[--C-:B------:R-:W-:Y:S02]  /*0a40*/  IMAD.IADD R16, R5, 0x1, R10.reuse ;  /* 0x0000000105107824 */ /* 0x100fe400078e020a */
[----:B------:R-:W-:-:S03]  /*0a50*/  IMAD R17, R8, UR5, R10 ;  /* 0x0000000508117c24 */ /* 0x000fc6000f8e020a */
[C---:B------:R-:W-:Y:S02]  /*0a60*/  IADD3 R11, PT, PT, R16.reuse, 0x1, RZ ;  /* 0x00000001100b7810 */ /* 0x040fe40007ffe0ff */
[----:B------:R-:W2:Y:S01]  /*0a70*/  LDC.64 R14, c[0x0][0x388] ;  /* 0x0000e200ff0e7b82 */ /* 0x000ea20000000a00 */
[C---:B0-----:R-:W-:Y:S02]  /*0a80*/  ISETP.GE.AND P1, PT, R16.reuse, UR6, PT ;  /* 0x0000000610007c0c */ /* 0x041fe4000bf26270 */
[C---:B------:R-:W-:Y:S02]  /*0a90*/  ISETP.GE.AND P2, PT, R11.reuse, UR6, PT ;  /* 0x000000060b007c0c */ /* 0x040fe4000bf46270 */
[----:B------:R-:W-:Y:S02]  /*0aa0*/  ISETP.GT.AND P1, PT, R16, -0x1, !P1 ;  /* 0xffffffff1000780c */ /* 0x000fe40004f24270 */
[----:B------:R-:W-:Y:S01]  /*0ab0*/  ISETP.GT.AND P2, PT, R11, -0x1, !P2 ;  /* 0xffffffff0b00780c */ /* 0x000fe20005744270 */
[----:B------:R-:W-:Y:S01]  /*0ac0*/  IMAD R11, R9, UR6, R16 ;  /* 0x00000006090b7c24 */ /* 0x000fe2000f8e0210 */
[----:B------:R-:W-:-:S02]  /*0ad0*/  PLOP3.LUT P1, PT, P0, P1, PT, 0x80, 0x8 ;  /* 0x000000000008781c */ /* 0x000fc40000723070 */
[----:B------:R-:W-:Y:S01]  /*0ae0*/  PLOP3.LUT P2, PT, P0, P2, PT, 0x80, 0x8 ;  /* 0x000000000008781c */ /* 0x000fe20000745070 */
[----:B-1----:R-:W-:-:S04]  /*0af0*/  IMAD.WIDE R12, R11, 0x4, R12 ;  /* 0x000000040b0c7825 */ /* 0x002fc800078e020c */
[----:B--2---:R-:W-:-:S06]  /*0b00*/  IMAD.WIDE R14, R17, 0x4, R14 ;  /* 0x00000004110e7825 */ /* 0x004fcc00078e020e */
[----:B------:R-:W2:Y:S04]  /*0b10*/  @P1 LDG.E R11, desc[UR8][R12.64] ;  /* 0x000000080c0b1981 */ /* 0x000ea8000c1e1900 */
[----:B------:R-:W2:Y:S04]  /*0b20*/  @P1 LDG.E R16, desc[UR8][R14.64] ;  /* 0x000000080e101981 */ /* 0x000ea8000c1e1900 */
[----:B------:R-:W3:Y:S04]  /*0b30*/  @P2 LDG.E R17, desc[UR8][R12.64+0x4] ;  /* 0x000004080c112981 */ /* 0x000ee8000c1e1900 */
[----:B------:R-:W3:Y:S01]  /*0b40*/  @P2 LDG.E R18, desc[UR8][R14.64+0x4] ;  /* 0x000004080e122981 */ /* 0x000ee2000c1e1900 */
[----:B------:R-:W-:-:S02]  /*0b50*/  VIADD R10, R10, 0x2 ;  /* 0x000000020a0a7836 */ /* 0x000fc40000000000 */
[----:B--2---:R-:W-:-:S04]  /*0b60*/  @P1 FFMA R6, R11, R16, R6 ;  /* 0x000000100b061223 */ /* 0x004fc80000000006 */
[----:B---3--:R-:W-:-:S07]  /*0b70*/  @P2 FFMA R6, R17, R18, R6 ;  /* 0x0000001211062223 */ /* 0x008fce0000000006 */
.L_x_5:
[----:B------:R-:W-:Y:S05]  /*0b80*/  BRA.U UP1, `(.L_x_3) ;  /* 0x0000000101447547 */ /* 0x000fea000b800000 */
[----:B------:R-:W0:Y:S01]  /*0b90*/  LDCU UR6, c[0x0][0x3a8] ;  /* 0x00007500ff0677ac */ /* 0x000e220008000800 */
[----:B------:R-:W-:Y:S01]  /*0ba0*/  IMAD.IADD R16, R5, 0x1, R10 ;  /* 0x0000000105107824 */ /* 0x000fe200078e020a */
[----:B------:R-:W-:Y:S04]  /*0bb0*/  BSSY.RECONVERGENT B0, `(.L_x_3) ;  /* 0x000000e000007945 */ /* 0x000fe80003800200 */
[----:B0-----:R-:W-:-:S04]  /*0bc0*/  ISETP.GE.AND P1, PT, R16, UR6, PT ;  /* 0x0000000610007c0c */ /* 0x001fc8000bf26270 */
[----:B------:R-:W-:-:S04]  /*0bd0*/  ISETP.GT.AND P1, PT, R16, -0x1, !P1 ;  /* 0xffffffff1000780c */ /* 0x000fc80004f24270 */
[----:B------:R-:W-:-:S13]  /*0be0*/  PLOP3.LUT P1, PT, P0, P1, PT, 0x80, 0x8 ;  /* 0x000000000008781c */ /* 0x000fda0000723070 */
[----:B------:R-:W-:Y:S05]  /*0bf0*/  @!P1 BRA `(.L_x_6) ;  /* 0x0000000000249947 */ /* 0x000fea0003800000 */
[----:B------:R-:W0:Y:S01]  /*0c00*/  LDC.64 R14, c[0x0][0x380] ;  /* 0x0000e000ff0e7b82 */ /* 0x000e220000000a00 */
[----:B------:R-:W-:Y:S02]  /*0c10*/  IMAD R9, R9, UR6, R16 ;  /* 0x0000000609097c24 */ /* 0x000fe4000f8e0210 */
[----:B------:R-:W-:-:S05]  /*0c20*/  IMAD R11, R8, UR5, R10 ;  /* 0x00000005080b7c24 */ /* 0x000fca000f8e020a */
[----:B------:R-:W1:Y:S01]  /*0c30*/  LDC.64 R12, c[0x0][0x388] ;  /* 0x0000e200ff0c7b82 */ /* 0x000e620000000a00 */
[----:B0-----:R-:W-:-:S06]  /*0c40*/  IMAD.WIDE R14, R9, 0x4, R14 ;  /* 0x00000004090e7825 */ /* 0x001fcc00078e020e */
[----:B------:R-:W2:Y:S01]  /*0c50*/  LDG.E R15, desc[UR8][R14.64] ;  /* 0x000000080e0f7981 */ /* 0x000ea2000c1e1900 */
[----:B-1----:R-:W-:-:S06]  /*0c60*/  IMAD.WIDE R12, R11, 0x4, R12 ;  /* 0x000000040b0c7825 */ /* 0x002fcc00078e020c */
[----:B------:R-:W2:Y:S02]  /*0c70*/  LDG.E R12, desc[UR8][R12.64] ;  /* 0x000000080c0c7981 */ /* 0x000ea4000c1e1900 */
[----:B--2---:R-:W-:-:S07]  /*0c80*/  FFMA R6, R15, R12, R6 ;  /* 0x0000000c0f067223 */ /* 0x004fce0000000006 */
.L_x_6:
[----:B------:R-:W-:Y:S05]  /*0c90*/  BSYNC.RECONVERGENT B0 ;  /* 0x0000000000007941 */ /* 0x000fea0003800200 */
.L_x_3:
[----:B------:R-:W-:Y:S05]  /*0ca0*/  @P6 BRA `(.L_x_7) ;  /* 0xfffffff400506947 */ /* 0x000fea000383ffff */
.L_x_0:
[----:B------:R-:W0:Y:S01]  /*0cb0*/  LDC.64 R4, c[0x0][0x390] ;  /* 0x0000e400ff047b82 */ /* 0x000e220000000a00 */
[----:B------:R-:W1:Y:S01]  /*0cc0*/  LDCU UR5, c[0x0][0x3ac] ;  /* 0x00007580ff0577ac */ /* 0x000e620008000800 */
[----:B------:R-:W2:Y:S06]  /*0cd0*/  LDCU UR6, c[0x0][0x3b0] ;  /* 0x00007600ff0677ac */ /* 0x000eac0008000800 */
[----:B------:R-:W3:Y:S01]  /*0ce0*/  LDC.64 R8, c[0x0][0x398] ;  /* 0x0000e600ff087b82 */ /* 0x000ee20000000a00 */
[----:B0-----:R-:W-:-:S04]  /*0cf0*/  ISETP.NE.U32.AND P0, PT, R4, RZ, PT ;  /* 0x000000ff0400720c */ /* 0x001fc80003f05070 */
[----:B------:R-:W-:-:S13]  /*0d00*/  ISETP.NE.AND.EX P0, PT, R5, RZ, PT, P0 ;  /* 0x000000ff0500720c */ /* 0x000fda0003f05300 */
[----:B------:R-:W0:Y:S02]  /*0d10*/  @P0 LDC.64 R4, c[0x0][0x390] ;  /* 0x0000e400ff040b82 */ /* 0x000e240000000a00 */
[----:B0-----:R-:W-:-:S06]  /*0d20*/  @P0 IMAD.WIDE.U32 R4, R0, 0x4, R4 ;  /* 0x0000000400040825 */ /* 0x001fcc00078e0004 */
[----:B------:R-:W4:Y:S01]  /*0d30*/  @P0 LDG.E R4, desc[UR8][R4.64] ;  /* 0x0000000804040981 */ /* 0x000f22000c1e1900 */
[----:B-1----:R-:W-:-:S04]  /*0d40*/  IMAD R0, R0, UR5, R2 ;  /* 0x0000000500007c24 */ /* 0x002fc8000f8e0202 */
[----:B--2---:R-:W-:-:S04]  /*0d50*/  IMAD R3, R0, UR6, R3 ;  /* 0x0000000600037c24 */ /* 0x004fc8000f8e0203 */
[----:B---3--:R-:W-:-:S04]  /*0d60*/  IMAD.WIDE R2, R3, 0x4, R8 ;  /* 0x0000000403027825 */ /* 0x008fc800078e0208 */
[----:B----4-:R-:W-:-:S05]  /*0d70*/  @P0 FADD R6, R4, R6 ;  /* 0x0000000604060221 */ /* 0x010fca0000000000 */
[----:B------:R-:W-:Y:S01]  /*0d80*/  STG.E desc[UR8][R2.64], R6 ;  /* 0x0000000602007986 */ /* 0x000fe2000c101908 */
[----:B------:R-:W-:Y:S05]  /*0d90*/  EXIT ;  /* 0x000000000000794d */ /* 0x000fea0003800000 */
.L_x_8:
[----:B------:R-:W-:-:S00]  /*0da0*/  BRA `(.L_x_8) ;  /* 0xfffffffc00fc7947 */ /* 0x000fc0000383ffff */
[----:B------:R-:W-:-:S00]  /*0db0*/  NOP ;  /* 0x0000000000007918 */ /* 0x000fc00000000000 */
        /* <DEDUP_REMOVED lines=12> */
.L_x_43:


//--------------------- .text.conv2d_separable_v  --------------------------
	.section	.text.conv2d_separable_v,"ax",@progbits
	.align	128
        .global         conv2d_separable_v
        .type           conv2d_separable_v,@function
        .size           conv2d_separable_v,(.L_x_44 - conv2d_separable_v)
        .other          conv2d_separable_v,@"STO_CUDA_ENTRY STV_DEFAULT"
conv2d_separable_v:
.text.conv2d_separable_v:
[----:B------:R-:W-:Y:S01]  /*0000*/  LDC R1, c[0x0][0x37c] ;  /* 0x0000df00ff017b82 */ /* 0x000fe20000000800 */
[----:B------:R-:W0:Y:S07]  /*0010*/  S2R R7, SR_TID.Y ;  /* 0x0000000000077919 */ /* 0x000e2e0000002200 */
[----:B------:R-:W1:Y:S01]  /*0020*/  LDC R2, c[0x0][0x360] ;  /* 0x0000d800ff027b82 */ /* 0x000e620000000800 */
[----:B------:R-:W2:Y:S01]  /*0030*/  LDCU UR6, c[0x0][0x3a0] ;  /* 0x00007400ff0677ac */ /* 0x000ea20008000800 */
[----:B------:R-:W1:Y:S06]  /*0040*/  S2R R3, SR_TID.X ;  /* 0x0000000000037919 */ /* 0x000e6c0000002100 */
[----:B------:R-:W0:Y:S08]  /*0050*/  S2UR UR5, SR_CTAID.Y ;  /* 0x00000000000579c3 */ /* 0x000e300000002600 */
[----:B------:R-:W0:Y:S08]  /*0060*/  LDC R0, c[0x0][0x364] ;  /* 0x0000d900ff007b82 */ /* 0x000e300000000800 */
[----:B------:R-:W1:Y:S08]  /*0070*/  S2UR UR4, SR_CTAID.X ;  /* 0x00000000000479c3 */ /* 0x000e700000002500 */
[----:B------:R-:W3:Y:S08]  /*0080*/  LDC.64 R4, c[0x0][0x398] ;  /* 0x0000e600ff047b82 */ /* 0x000ef00000000a00 */
[----:B------:R-:W4:Y:S01]  /*0090*/  S2UR UR7, SR_CTAID.Z ;  /* 0x00000000000779c3 */ /* 0x000f220000002700 */
[----:B0-----:R-:W-:-:S02]  /*00a0*/  IMAD R0, R0, UR5, R7 ;  /* 0x0000000500007c24 */ /* 0x001fc4000f8e0207 */
[----:B-1----:R-:W-:-:S03]  /*00b0*/  IMAD R2, R2, UR4, R3 ;  /* 0x0000000402027c24 */ /* 0x002fc6000f8e0203 */
[----:B---3--:R-:W-:-:S04]  /*00c0*/  ISETP.GE.AND P0, PT, R0, R5, PT ;  /* 0x000000050000720c */ /* 0x008fc80003f06270 */
[----:B--2---:R-:W-:-:S04]  /*00d0*/  ISETP.GE.OR P0, PT, R2, UR6, P0 ;  /* 0x0000000602007c0c */ /* 0x004fc80008706670 */
[----:B----4-:R-:W-:-:S13]  /*00e0*/  ISETP.LE.OR P0, PT, R4, UR7, P0 ;  /* 0x0000000704007c0c */ /* 0x010fda0008703670 */
[----:B------:R-:W-:Y:S05]  /*00f0*/  @P0 EXIT ;  /* 0x000000000000094d */ /* 0x000fea0003800000 */
[----:B------:R-:W0:Y:S01]  /*0100*/  LDCU UR4, c[0x0][0x3a4] ;  /* 0x00007480ff0477ac */ /* 0x000e220008000800 */
[----:B------:R-:W-:Y:S01]  /*0110*/  HFMA2 R4, -RZ, RZ, 0, 0 ;  /* 0x00000000ff047431 */ /* 0x000fe200000001ff */
[----:B------:R-:W1:Y:S01]  /*0120*/  LDCU.64 UR8, c[0x0][0x358] ;  /* 0x00006b00ff0877ac */ /* 0x000e620008000a00 */
[----:B0-----:R-:W-:-:S09]  /*0130*/  UISETP.GE.AND UP0, UPT, UR4, 0x1, UPT ;  /* 0x000000010400788c */ /* 0x001fd2000bf06270 */
[----:B-1----:R-:W-:Y:S05]  /*0140*/  BRA.U !UP0, `(.L_x_9) ;  /* 0x0000000d08387547 */ /* 0x002fea000b800000 */
[----:B------:R-:W0:Y:S01]  /*0150*/  LDC.64 R6, c[0x0][0x3a8] ;  /* 0x0000ea00ff067b82 */ /* 0x000e220000000a00 */
[----:B------:R-:W-:Y:S01]  /*0160*/  UISETP.GE.U32.AND UP0, UPT, UR4, 0x8, UPT ;  /* 0x000000080400788c */ /* 0x000fe2000bf06070 */
[----:B------:R-:W-:Y:S01]  /*0170*/  MOV R4, RZ ;  /* 0x000000ff00047202 */ /* 0x000fe20000000f00 */
[----:B------:R-:W-:-:S04]  /*0180*/  ULOP3.LUT UR5, UR4, 0x7, URZ, 0xc0, !UPT ;  /* 0x0000000704057892 */ /* 0x000fc8000f8ec0ff */
[----:B------:R-:W-:Y:S01]  /*0190*/  UISETP.NE.AND UP1, UPT, UR5, URZ, UPT ;  /* 0x000000ff0500728c */ /* 0x000fe2000bf25270 */
[----:B0-----:R-:W-:Y:S01]  /*01a0*/  IMAD R6, R0, R6, -R7 ;  /* 0x0000000600067224 */ /* 0x001fe200078e0a07 */
[----:B------:R-:W-:Y:S01]  /*01b0*/  MOV R7, RZ ;  /* 0x000000ff00077202 */ /* 0x000fe20000000f00 */
[----:B------:R-:W-:Y:S08]  /*01c0*/  BRA.U !UP0, `(.L_x_10) ;  /* 0x0000000508887547 */ /* 0x000ff0000b800000 */
[----:B------:R-:W0:Y:S01]  /*01d0*/  LDC R5, c[0x0][0x39c] ;  /* 0x0000e700ff057b82 */ /* 0x000e220000000800 */
[----:B------:R-:W-:Y:S01]  /*01e0*/  ULOP3.LUT UR4, UR4, 0x7ffffff8, URZ, 0xc0, !UPT ;  /* 0x7ffffff804047892 */ /* 0x000fe2000f8ec0ff */
[----:B------:R-:W-:Y:S01]  /*01f0*/  HFMA2 R3, -RZ, RZ, 0, 0 ;  /* 0x00000000ff037431 */ /* 0x000fe200000001ff */
[----:B------:R-:W-:-:S04]  /*0200*/  MOV R4, RZ ;  /* 0x000000ff00047202 */ /* 0x000fc80000000f00 */
[----:B------:R-:W-:Y:S01]  /*0210*/  MOV R7, UR4 ;  /* 0x0000000400077c02 */ /* 0x000fe20008000f00 */
[----:B------:R-:W1:Y:S06]  /*0220*/  LDC.64 R16, c[0x0][0x388] ;  /* 0x0000e200ff107b82 */ /* 0x000e6c0000000a00 */
.L_x_11:
[----:B------:R-:W-:Y:S01]  /*0230*/  IADD3 R24, PT, PT, R6, R3, RZ ;  /* 0x0000000306187210 */ /* 0x000fe20007ffe0ff */
[----:B-1----:R-:W-:-:S03]  /*0240*/  IMAD.WIDE.U32 R18, R3, 0x4, R16 ;  /* 0x0000000403127825 */ /* 0x002fc600078e0010 */
[----:B0-----:R-:W-:-:S04]  /*0250*/  ISETP.GE.AND P5, PT, R24, R5, PT ;  /* 0x000000051800720c */ /* 0x001fc80003fa6270 */
[----:B------:R-:W-:-:S13]  /*0260*/  ISETP.LT.OR P5, PT, R24, RZ, P5 ;  /* 0x000000ff1800720c */ /* 0x000fda0002fa1670 */
[----:B------:R-:W0:Y:S01]  /*0270*/  @!P5 LDC R10, c[0x0][0x3a0] ;  /* 0x0000e800ff0adb82 */ /* 0x000e220000000800 */
[----:B------:R-:W-:-:S07]  /*0280*/  @!P5 IMAD R11, R5, UR7, R24 ;  /* 0x00000007050bdc24 */ /* 0x000fce000f8e0218 */
[----:B------:R-:W1:Y:S01]  /*0290*/  @!P5 LDC.64 R8, c[0x0][0x380] ;  /* 0x0000e000ff08db82 */ /* 0x000e620000000a00 */
[----:B0-----:R-:W-:-:S04]  /*02a0*/  @!P5 IMAD R11, R11, R10, R2 ;  /* 0x0000000a0b0bd224 */ /* 0x001fc800078e0202 */
[----:B-1----:R-:W-:Y:S02]  /*02b0*/  @!P5 IMAD.WIDE R10, R11, 0x4, R8 ;  /* 0x000000040b0ad825 */ /* 0x002fe400078e0208 */
[----:B------:R-:W2:Y:S04]  /*02c0*/  @!P5 LDG.E R9, desc[UR8][R18.64] ;  /* 0x000000081209d981 */ /* 0x000ea8000c1e1900 */
[----:B------:R-:W2:Y:S01]  /*02d0*/  @!P5 LDG.E R11, desc[UR8][R10.64] ;  /* 0x000000080a0bd981 */ /* 0x000ea2000c1e1900 */
[C---:B------:R-:W-:Y:S02]  /*02e0*/  IADD3 R8, PT, PT, R24.reuse, 0x1, RZ ;  /* 0x0000000118087810 */ /* 0x040fe40007ffe0ff */
[----:B------:R-:W-:Y:S02]  /*02f0*/  IADD3 R12, PT, PT, R24, 0x2, RZ ;  /* 0x00000002180c7810 */ /* 0x000fe40007ffe0ff */
[----:B------:R-:W-:-:S02]  /*0300*/  ISETP.GE.AND P4, PT, R8, R5, PT ;  /* 0x000000050800720c */ /* 0x000fc40003f86270 */
[-C--:B------:R-:W-:Y:S02]  /*0310*/  ISETP.GE.AND P3, PT, R12, R5.reuse, PT ;  /* 0x000000050c00720c */ /* 0x080fe40003f66270 */
[----:B------:R-:W-:Y:S02]  /*0320*/  ISETP.LT.OR P4, PT, R8, RZ, P4 ;  /* 0x000000ff0800720c */ /* 0x000fe40002781670 */
[----:B------:R-:W-:Y:S02]  /*0330*/  ISETP.LT.OR P3, PT, R12, RZ, P3 ;  /* 0x000000ff0c00720c */ /* 0x000fe40001f61670 */
[C---:B------:R-:W-:Y:S02]  /*0340*/  IADD3 R22, PT, PT, R24.reuse, 0x4, RZ ;  /* 0x0000000418167810 */ /* 0x040fe40007ffe0ff */
[----:B------:R-:W-:Y:S02]  /*0350*/  IADD3 R26, PT, PT, R24, 0x3, RZ ;  /* 0x00000003181a7810 */ /* 0x000fe40007ffe0ff */
[----:B------:R-:W-:-:S02]  /*0360*/  ISETP.GE.AND P1, PT, R22, R5, PT ;  /* 0x000000051600720c */ /* 0x000fc40003f26270 */
[----:B------:R-:W-:Y:S02]  /*0370*/  ISETP.GE.AND P2, PT, R26, R5, PT ;  /* 0x000000051a00720c */ /* 0x000fe40003f46270 */
[----:B------:R-:W-:Y:S01]  /*0380*/  ISETP.LT.OR P1, PT, R22, RZ, P1 ;  /* 0x000000ff1600720c */ /* 0x000fe20000f21670 */
[----:B------:R-:W0:Y:S01]  /*0390*/  @!P4 LDC R20, c[0x0][0x3a0] ;  /* 0x0000e800ff14cb82 */ /* 0x000e220000000800 */
[C---:B------:R-:W-:Y:S01]  /*03a0*/  @!P4 IMAD R21, R5.reuse, UR7, R8 ;  /* 0x000000070515cc24 */ /* 0x040fe2000f8e0208 */
[----:B------:R-:W-:Y:S01]  /*03b0*/  ISETP.LT.OR P2, PT, R26, RZ, P2 ;  /* 0x000000ff1a00720c */ /* 0x000fe20001741670 */
[----:B------:R-:W-:-:S05]  /*03c0*/  @!P3 IMAD R8, R5, UR7, R12 ;  /* 0x000000070508bc24 */ /* 0x000fca000f8e020c */
[----:B------:R-:W1:Y:S08]  /*03d0*/  @!P4 LDC.64 R28, c[0x0][0x380] ;  /* 0x0000e000ff1ccb82 */ /* 0x000e700000000a00 */
[----:B------:R-:W3:Y:S08]  /*03e0*/  @!P3 LDC R13, c[0x0][0x3a0] ;  /* 0x0000e800ff0dbb82 */ /* 0x000ef00000000800 */
[----:B------:R-:W4:Y:S01]  /*03f0*/  @!P3 LDC.64 R14, c[0x0][0x380] ;  /* 0x0000e000ff0ebb82 */ /* 0x000f220000000a00 */
[----:B0-----:R-:W-:Y:S01]  /*0400*/  @!P4 IMAD R21, R21, R20, R2 ;  /* 0x000000141515c224 */ /* 0x001fe200078e0202 */
[----:B------:R-:W-:-:S04]  /*0410*/  IADD3 R20, PT, PT, R24, 0x5, RZ ;  /* 0x0000000518147810 */ /* 0x000fc80007ffe0ff */
[C---:B------:R-:W-:Y:S02]  /*0420*/  ISETP.GE.AND P0, PT, R20.reuse, R5, PT ;  /* 0x000000051400720c */ /* 0x040fe40003f06270 */
[----:B------:R-:W0:Y:S01]  /*0430*/  @!P1 LDC R25, c[0x0][0x3a0] ;  /* 0x0000e800ff199b82 */ /* 0x000e220000000800 */
[----:B-1----:R-:W-:Y:S01]  /*0440*/  @!P4 IMAD.WIDE R28, R21, 0x4, R28 ;  /* 0x00000004151cc825 */ /* 0x002fe200078e021c */
[----:B------:R-:W-:-:S04]  /*0450*/  ISETP.LT.OR P0, PT, R20, RZ, P0 ;  /* 0x000000ff1400720c */ /* 0x000fc80000701670 */
[----:B------:R1:W5:Y:S01]  /*0460*/  @!P4 LDG.E R23, desc[UR8][R28.64] ;  /* 0x000000081c17c981 */ /* 0x000362000c1e1900 */
[----:B---3--:R-:W-:Y:S01]  /*0470*/  @!P3 IMAD R13, R8, R13, R2 ;  /* 0x0000000d080db224 */ /* 0x008fe200078e0202 */
[----:B------:R-:W3:Y:S01]  /*0480*/  @!P2 LDC R21, c[0x0][0x3a0] ;  /* 0x0000e800ff15ab82 */ /* 0x000ee20000000800 */
[----:B------:R-:W-:Y:S02]  /*0490*/  IADD3 R8, PT, PT, R24, 0x6, RZ ;  /* 0x0000000618087810 */ /* 0x000fe40007ffe0ff */
[----:B----4-:R-:W-:-:S05]  /*04a0*/  @!P3 IMAD.WIDE R14, R13, 0x4, R14 ;  /* 0x000000040d0eb825 */ /* 0x010fca00078e020e */
[----:B-1----:R-:W1:Y:S01]  /*04b0*/  @!P0 LDC.64 R28, c[0x0][0x380] ;  /* 0x0000e000ff1c8b82 */ /* 0x002e620000000a00 */
[----:B------:R-:W-:-:S07]  /*04c0*/  IADD3 R24, PT, PT, R24, 0x7, RZ ;  /* 0x0000000718187810 */ /* 0x000fce0007ffe0ff */
[----:B------:R-:W4:Y:S01]  /*04d0*/  @!P2 LDC.64 R12, c[0x0][0x380] ;  /* 0x0000e000ff0cab82 */ /* 0x000f220000000a00 */
[C---:B------:R-:W-:Y:S01]  /*04e0*/  @!P1 IMAD R22, R5.reuse, UR7, R22 ;  /* 0x0000000705169c24 */ /* 0x040fe2000f8e0216 */
[----:B------:R-:W-:Y:S01]  /*04f0*/  ISETP.GE.AND P6, PT, R24, R5, PT ;  /* 0x000000051800720c */ /* 0x000fe20003fc6270 */
[C---:B------:R-:W-:Y:S01]  /*0500*/  @!P2 IMAD R26, R5.reuse, UR7, R26 ;  /* 0x00000007051aac24 */ /* 0x040fe2000f8e021a */
[----:B------:R-:W5:Y:S01]  /*0510*/  @!P3 LDG.E R15, desc[UR8][R14.64] ;  /* 0x000000080e0fb981 */ /* 0x000f62000c1e1900 */
[----:B0-----:R-:W-:Y:S01]  /*0520*/  @!P1 IMAD R25, R22, R25, R2 ;  /* 0x0000001916199224 */ /* 0x001fe200078e0202 */
[----:B------:R-:W-:Y:S01]  /*0530*/  ISETP.LT.OR P6, PT, R24, RZ, P6 ;  /* 0x000000ff1800720c */ /* 0x000fe200037c1670 */
[----:B------:R-:W-:Y:S01]  /*0540*/  @!P0 IMAD R20, R5, UR7, R20 ;  /* 0x0000000705148c24 */ /* 0x000fe2000f8e0214 */
[----:B------:R-:W5:Y:S01]  /*0550*/  @!P0 LDG.E R22, desc[UR8][R18.64+0x14] ;  /* 0x0000140812168981 */ /* 0x000f62000c1e1900 */
[----:B---3--:R-:W-:-:S03]  /*0560*/  @!P2 IMAD R21, R26, R21, R2 ;  /* 0x000000151a15a224 */ /* 0x008fc600078e0202 */
[----:B------:R-:W3:Y:S07]  /*0570*/  @!P1 LDG.E R14, desc[UR8][R18.64+0x10] ;  /* 0x00001008120e9981 */ /* 0x000eee000c1e1900 */
[----:B------:R-:W3:Y:S01]  /*0580*/  @!P6 LDG.E R26, desc[UR8][R18.64+0x1c] ;  /* 0x00001c08121ae981 */ /* 0x000ee2000c1e1900 */
[----:B----4-:R-:W-:-:S06]  /*0590*/  @!P2 IMAD.WIDE R12, R21, 0x4, R12 ;  /* 0x00000004150ca825 */ /* 0x010fcc00078e020c */
[----:B------:R-:W4:Y:S04]  /*05a0*/  @!P2 LDG.E R13, desc[UR8][R12.64] ;  /* 0x000000080c0da981 */ /* 0x000f28000c1e1900 */
[----:B------:R-:W4:Y:S01]  /*05b0*/  @!P2 LDG.E R12, desc[UR8][R18.64+0xc] ;  /* 0x00000c08120ca981 */ /* 0x000f22000c1e1900 */
[----:B--2---:R-:W-:Y:S02]  /*05c0*/  @!P5 FFMA R4, R11, R9, R4 ;  /* 0x000000090b04d223 */ /* 0x004fe40000000004 */
[----:B------:R-:W0:Y:S01]  /*05d0*/  @!P1 LDC.64 R10, c[0x0][0x380] ;  /* 0x0000e000ff0a9b82 */ /* 0x000e220000000a00 */
[----:B------:R-:W-:-:S07]  /*05e0*/  ISETP.GE.AND P5, PT, R8, R5, PT ;  /* 0x000000050800720c */ /* 0x000fce0003fa6270 */
[----:B------:R-:W2:Y:S01]  /*05f0*/  @!P0 LDC R9, c[0x0][0x3a0] ;  /* 0x0000e800ff098b82 */ /* 0x000ea20000000800 */
[----:B------:R-:W-:Y:S01]  /*0600*/  ISETP.LT.OR P5, PT, R8, RZ, P5 ;  /* 0x000000ff0800720c */ /* 0x000fe20002fa1670 */
[----:B0-----:R-:W-:-:S12]  /*0610*/  @!P1 IMAD.WIDE R10, R25, 0x4, R10 ;  /* 0x00000004190a9825 */ /* 0x001fd800078e020a */
[----:B------:R-:W3:Y:S01]  /*0620*/  @!P5 LDG.E R27, desc[UR8][R18.64+0x18] ;  /* 0x00001808121bd981 */ /* 0x000ee2000c1e1900 */
[----:B------:R-:W0:Y:S01]  /*0630*/  @!P5 LDC R25, c[0x0][0x3a0] ;  /* 0x0000e800ff19db82 */ /* 0x000e220000000800 */
[----:B--2---:R-:W-:Y:S02]  /*0640*/  @!P0 IMAD R9, R20, R9, R2 ;  /* 0x0000000914098224 */ /* 0x004fe400078e0202 */
[----:B------:R-:W3:Y:S05]  /*0650*/  @!P1 LDG.E R11, desc[UR8][R10.64] ;  /* 0x000000080a0b9981 */ /* 0x000eea000c1e1900 */
[----:B------:R-:W2:Y:S01]  /*0660*/  @!P5 LDC.64 R20, c[0x0][0x380] ;  /* 0x0000e000ff14db82 */ /* 0x000ea20000000a00 */
[----:B-1----:R-:W-:-:S05]  /*0670*/  @!P0 IMAD.WIDE R28, R9, 0x4, R28 ;  /* 0x00000004091c8825 */ /* 0x002fca00078e021c */
[----:B------:R1:W3:Y:S01]  /*0680*/  @!P0 LDG.E R9, desc[UR8][R28.64] ;  /* 0x000000081c098981 */ /* 0x0002e2000c1e1900 */
[----:B------:R-:W-:-:S03]  /*0690*/  @!P5 IMAD R8, R5, UR7, R8 ;  /* 0x000000070508dc24 */ /* 0x000fc6000f8e0208 */
[----:B------:R-:W4:Y:S01]  /*06a0*/  @!P3 LDG.E R10, desc[UR8][R18.64+0x8] ;  /* 0x00000808120ab981 */ /* 0x000f22000c1e1900 */
[----:B-1----:R-:W1:Y:S01]  /*06b0*/  @!P6 LDC R29, c[0x0][0x3a0] ;  /* 0x0000e800ff1deb82 */ /* 0x002e620000000800 */
[----:B0-----:R-:W-:Y:S02]  /*06c0*/  @!P5 IMAD R25, R8, R25, R2 ;  /* 0x000000190819d224 */ /* 0x001fe400078e0202 */
[----:B------:R-:W5:Y:S02]  /*06d0*/  @!P4 LDG.E R8, desc[UR8][R18.64+0x4] ;  /* 0x000004081208c981 */ /* 0x000f64000c1e1900 */
[----:B--2---:R-:W-:-:S04]  /*06e0*/  @!P5 IMAD.WIDE R20, R25, 0x4, R20 ;  /* 0x000000041914d825 */ /* 0x004fc800078e0214 */
[----:B------:R-:W-:Y:S02]  /*06f0*/  @!P6 IMAD R25, R5, UR7, R24 ;  /* 0x000000070519ec24 */ /* 0x000fe4000f8e0218 */
[----:B------:R-:W2:Y:S02]  /*0700*/  @!P5 LDG.E R21, desc[UR8][R20.64] ;  /* 0x000000081415d981 */ /* 0x000ea4000c1e1900 */
[----:B-1----:R-:W-:Y:S02]  /*0710*/  @!P6 IMAD R29, R25, R29, R2 ;  /* 0x0000001d191de224 */ /* 0x002fe400078e0202 */
[----:B------:R-:W0:Y:S02]  /*0720*/  @!P6 LDC.64 R24, c[0x0][0x380] ;  /* 0x0000e000ff18eb82 */ /* 0x000e240000000a00 */
[----:B0-----:R-:W-:-:S06]  /*0730*/  @!P6 IMAD.WIDE R24, R29, 0x4, R24 ;  /* 0x000000041d18e825 */ /* 0x001fcc00078e0218 */
[----:B------:R-:W2:Y:S01]  /*0740*/  @!P6 LDG.E R25, desc[UR8][R24.64] ;  /* 0x000000081819e981 */ /* 0x000ea2000c1e1900 */
[----:B------:R-:W-:Y:S01]  /*0750*/  IADD3 R3, PT, PT, R3, 0x8, RZ ;  /* 0x0000000803037810 */ /* 0x000fe20007ffe0ff */
[----:B-----5:R-:W-:-:S04]  /*0760*/  @!P4 FFMA R4, R23, R8, R4 ;  /* 0x000000081704c223 */ /* 0x020fc80000000004 */
[----:B----4-:R-:W-:-:S04]  /*0770*/  @!P3 FFMA R4, R15, R10, R4 ;  /* 0x0000000a0f04b223 */ /* 0x010fc80000000004 */
[----:B------:R-:W-:-:S04]  /*0780*/  @!P2 FFMA R4, R13, R12, R4 ;  /* 0x0000000c0d04a223 */ /* 0x000fc80000000004 */
[----:B---3--:R-:W-:-:S04]  /*0790*/  @!P1 FFMA R4, R11, R14, R4 ;  /* 0x0000000e0b049223 */ /* 0x008fc80000000004 */
[----:B------:R-:W-:Y:S01]  /*07a0*/  @!P0 FFMA R4, R9, R22, R4 ;  /* 0x0000001609048223 */ /* 0x000fe20000000004 */
[----:B------:R-:W-:-:S03]  /*07b0*/  ISETP.NE.AND P0, PT, R3, R7, PT ;  /* 0x000000070300720c */ /* 0x000fc60003f05270 */
[----:B--2---:R-:W-:-:S04]  /*07c0*/  @!P5 FFMA R4, R21, R27, R4 ;  /* 0x0000001b1504d223 */ /* 0x004fc80000000004 */
[----:B------:R-:W-:-:S06]  /*07d0*/  @!P6 FFMA R4, R25, R26, R4 ;  /* 0x0000001a1904e223 */ /* 0x000fcc0000000004 */
[----:B------:R-:W-:Y:S05]  /*07e0*/  @P0 BRA `(.L_x_11) ;  /* 0xfffffff800900947 */ /* 0x000fea000383ffff */
.L_x_10:
[----:B------:R-:W-:Y:S05]  /*07f0*/  BRA.U !UP1, `(.L_x_9) ;  /* 0x00000005098c7547 */ /* 0x000fea000b800000 */
[----:B------:R-:W0:Y:S01]  /*0800*/  LDCU UR4, c[0x0][0x3a4] ;  /* 0x00007480ff0477ac */ /* 0x000e220008000800 */
[----:B------:R-:W-:Y:S02]  /*0810*/  UISETP.GE.U32.AND UP0, UPT, UR5, 0x4, UPT ;  /* 0x000000040500788c */ /* 0x000fe4000bf06070 */
[----:B0-----:R-:W-:-:S04]  /*0820*/  ULOP3.LUT UR6, UR4, 0x3, URZ, 0xc0, !UPT ;  /* 0x0000000304067892 */ /* 0x001fc8000f8ec0ff */
[----:B------:R-:W-:-:S03]  /*0830*/  UISETP.NE.AND UP1, UPT, UR6, URZ, UPT ;  /* 0x000000ff0600728c */ /* 0x000fc6000bf25270 */
[----:B------:R-:W-:Y:S08]  /*0840*/  BRA.U !UP0, `(.L_x_12) ;  /* 0x0000000108bc7547 */ /* 0x000ff0000b800000 */
[----:B------:R-:W-:Y:S01]  /*0850*/  IADD3 R10, PT, PT, R6, R7, RZ ;  /* 0x00000007060a7210 */ /* 0x000fe20007ffe0ff */
[----:B------:R-:W0:Y:S03]  /*0860*/  LDC.64 R16, c[0x0][0x388] ;  /* 0x0000e200ff107b82 */ /* 0x000e260000000a00 */
[C---:B------:R-:W-:Y:S02]  /*0870*/  ISETP.GE.AND P0, PT, R10.reuse, R5, PT ;  /* 0x000000050a00720c */ /* 0x040fe40003f06270 */
[C---:B------:R-:W-:Y:S02]  /*0880*/  IADD3 R22, PT, PT, R10.reuse, 0x1, RZ ;  /* 0x000000010a167810 */ /* 0x040fe40007ffe0ff */
[C---:B------:R-:W-:Y:S02]  /*0890*/  ISETP.LT.OR P0, PT, R10.reuse, RZ, P0 ;  /* 0x000000ff0a00720c */ /* 0x040fe40000701670 */
[----:B------:R-:W-:-:S02]  /*08a0*/  IADD3 R20, PT, PT, R10, 0x2, RZ ;  /* 0x000000020a147810 */ /* 0x000fc40007ffe0ff */
[-C--:B------:R-:W-:Y:S02]  /*08b0*/  ISETP.GE.AND P1, PT, R22, R5.reuse, PT ;  /* 0x000000051600720c */ /* 0x080fe40003f26270 */
[-C--:B------:R-:W-:Y:S02]  /*08c0*/  ISETP.GE.AND P2, PT, R20, R5.reuse, PT ;  /* 0x000000051400720c */ /* 0x080fe40003f46270 */
[----:B------:R-:W-:Y:S02]  /*08d0*/  ISETP.LT.OR P1, PT, R22, RZ, P1 ;  /* 0x000000ff1600720c */ /* 0x000fe40000f21670 */
[----:B------:R-:W-:Y:S02]  /*08e0*/  IADD3 R18, PT, PT, R10, 0x3, RZ ;  /* 0x000000030a127810 */ /* 0x000fe40007ffe0ff */
[----:B------:R-:W-:Y:S01]  /*08f0*/  ISETP.LT.OR P2, PT, R20, RZ, P2 ;  /* 0x000000ff1400720c */ /* 0x000fe20001741670 */
[----:B------:R-:W1:Y:S01]  /*0900*/  @!P0 LDC R23, c[0x0][0x3a0] ;  /* 0x0000e800ff178b82 */ /* 0x000e620000000800 */
[----:B------:R-:W-:Y:S01]  /*0910*/  ISETP.GE.AND P3, PT, R18, R5, PT ;  /* 0x000000051200720c */ /* 0x000fe20003f66270 */
[----:B------:R-:W-:-:S02]  /*0920*/  @!P0 IMAD R21, R5, UR7, R10 ;  /* 0x0000000705158c24 */ /* 0x000fc4000f8e020a */
[----:B0-----:R-:W-:Y:S01]  /*0930*/  IMAD.WIDE.U32 R16, R7, 0x4, R16 ;  /* 0x0000000407107825 */ /* 0x001fe200078e0010 */
[----:B------:R-:W-:-:S03]  /*0940*/  ISETP.LT.OR P3, PT, R18, RZ, P3 ;  /* 0x000000ff1200720c */ /* 0x000fc60001f61670 */
[----:B------:R-:W0:Y:S04]  /*0950*/  @!P0 LDC.64 R14, c[0x0][0x380] ;  /* 0x0000e000ff0e8b82 */ /* 0x000e280000000a00 */
[----:B------:R-:W-:-:S04]  /*0960*/  @!P2 IMAD R20, R5, UR7, R20 ;  /* 0x000000070514ac24 */ /* 0x000fc8000f8e0214 */
[----:B------:R-:W2:Y:S08]  /*0970*/  @!P1 LDC R24, c[0x0][0x3a0] ;  /* 0x0000e800ff189b82 */ /* 0x000eb00000000800 */
[----:B------:R-:W3:Y:S01]  /*0980*/  @!P2 LDC R19, c[0x0][0x3a0] ;  /* 0x0000e800ff13ab82 */ /* 0x000ee20000000800 */
[----:B-1----:R-:W-:Y:S02]  /*0990*/  @!P0 IMAD R21, R21, R23, R2 ;  /* 0x0000001715158224 */ /* 0x002fe400078e0202 */
[----:B------:R-:W-:-:S05]  /*09a0*/  @!P1 IMAD R23, R5, UR7, R22 ;  /* 0x0000000705179c24 */ /* 0x000fca000f8e0216 */
[----:B------:R-:W1:Y:S01]  /*09b0*/  @!P1 LDC.64 R12, c[0x0][0x380] ;  /* 0x0000e000ff0c9b82 */ /* 0x000e620000000a00 */
[----:B0-----:R-:W-:-:S06]  /*09c0*/  @!P0 IMAD.WIDE R14, R21, 0x4, R14 ;  /* 0x00000004150e8825 */ /* 0x001fcc00078e020e */
[----:B------:R-:W4:Y:S01]  /*09d0*/  @!P0 LDG.E R15, desc[UR8][R14.64] ;  /* 0x000000080e0f8981 */ /* 0x000f22000c1e1900 */
[----:B------:R-:W0:Y:S01]  /*09e0*/  @!P2 LDC.64 R8, c[0x0][0x380] ;  /* 0x0000e000ff08ab82 */ /* 0x000e220000000a00 */
[----:B--2---:R-:W-:-:S07]  /*09f0*/  @!P1 IMAD R23, R23, R24, R2 ;  /* 0x0000001817179224 */ /* 0x004fce00078e0202 */
[----:B------:R-:W2:Y:S01]  /*0a00*/  @!P3 LDC R3, c[0x0][0x3a0] ;  /* 0x0000e800ff03bb82 */ /* 0x000ea20000000800 */
[----:B---3--:R-:W-:-:S07]  /*0a10*/  @!P2 IMAD R19, R20, R19, R2 ;  /* 0x000000131413a224 */ /* 0x008fce00078e0202 */
[----:B------:R-:W3:Y:S01]  /*0a20*/  @!P3 LDC.64 R10, c[0x0][0x380] ;  /* 0x0000e000ff0abb82 */ /* 0x000ee20000000a00 */
[----:B-1----:R-:W-:-:S04]  /*0a30*/  @!P1 IMAD.WIDE R12, R23, 0x4, R12 ;  /* 0x00000004170c9825 */ /* 0x002fc800078e020c */
[----:B------:R-:W-:Y:S02]  /*0a40*/  @!P3 IMAD R20, R5, UR7, R18 ;  /* 0x000000070514bc24 */ /* 0x000fe4000f8e0212 */
[----:B------:R-:W4:Y:S01]  /*0a50*/  @!P0 LDG.E R18, desc[UR8][R16.64] ;  /* 0x0000000810128981 */ /* 0x000f22000c1e1900 */
[----:B0-----:R-:W-:-:S03]  /*0a60*/  @!P2 IMAD.WIDE R8, R19, 0x4, R8 ;  /* 0x000000041308a825 */ /* 0x001fc600078e0208 */
[----:B------:R-:W5:Y:S04]  /*0a70*/  @!P1 LDG.E R13, desc[UR8][R12.64] ;  /* 0x000000080c0d9981 */ /* 0x000f68000c1e1900 */
[----:B------:R-:W5:Y:S01]  /*0a80*/  @!P2 LDG.E R9, desc[UR8][R8.64] ;  /* 0x000000080809a981 */ /* 0x000f62000c1e1900 */
[----:B--2---:R-:W-:-:S03]  /*0a90*/  @!P3 IMAD R19, R20, R3, R2 ;  /* 0x000000031413b224 */ /* 0x004fc600078e0202 */
[----:B------:R-:W5:Y:S04]  /*0aa0*/  @!P1 LDG.E R3, desc[UR8][R16.64+0x4] ;  /* 0x0000040810039981 */ /* 0x000f68000c1e1900 */
[----:B------:R-:W2:Y:S01]  /*0ab0*/  @!P3 LDG.E R20, desc[UR8][R16.64+0xc] ;  /* 0x00000c081014b981 */ /* 0x000ea2000c1e1900 */
[----:B---3--:R-:W-:-:S03]  /*0ac0*/  @!P3 IMAD.WIDE R10, R19, 0x4, R10 ;  /* 0x00000004130ab825 */ /* 0x008fc600078e020a */
[----:B------:R-:W3:Y:S04]  /*0ad0*/  @!P2 LDG.E R19, desc[UR8][R16.64+0x8] ;  /* 0x000008081013a981 */ /* 0x000ee8000c1e1900 */
[----:B------:R-:W2:Y:S01]  /*0ae0*/  @!P3 LDG.E R11, desc[UR8][R10.64] ;  /* 0x000000080a0bb981 */ /* 0x000ea2000c1e1900 */
[----:B------:R-:W-:Y:S01]  /*0af0*/  IADD3 R7, PT, PT, R7, 0x4, RZ ;  /* 0x0000000407077810 */ /* 0x000fe20007ffe0ff */
[----:B----4-:R-:W-:-:S04]  /*0b00*/  @!P0 FFMA R4, R15, R18, R4 ;  /* 0x000000120f048223 */ /* 0x010fc80000000004 */
[----:B-----5:R-:W-:-:S04]  /*0b10*/  @!P1 FFMA R4, R13, R3, R4 ;  /* 0x000000030d049223 */ /* 0x020fc80000000004 */
[----:B---3--:R-:W-:-:S04]  /*0b20*/  @!P2 FFMA R4, R9, R19, R4 ;  /* 0x000000130904a223 */ /* 0x008fc80000000004 */
[----:B--2---:R-:W-:-:S07]  /*0b30*/  @!P3 FFMA R4, R11, R20, R4 ;  /* 0x000000140b04b223 */ /* 0x004fce0000000004 */
.L_x_12:
[----:B------:R-:W-:Y:S05]  /*0b40*/  BRA.U !UP1, `(.L_x_9) ;  /* 0x0000000109b87547 */ /* 0x000fea000b800000 */
[----:B------:R-:W-:Y:S02]  /*0b50*/  UISETP.NE.AND UP0, UPT, UR6, 0x1, UPT ;  /* 0x000000010600788c */ /* 0x000fe4000bf05270 */
[----:B------:R-:W-:-:S04]  /*0b60*/  ULOP3.LUT UR4, UR4, 0x1, URZ, 0xc0, !UPT ;  /* 0x0000000104047892 */ /* 0x000fc8000f8ec0ff */
[----:B------:R-:W-:-:S03]  /*0b70*/  UISETP.NE.U32.AND UP1, UPT, UR4, 0x1, UPT ;  /* 0x000000010400788c */ /* 0x000fc6000bf25070 */
[----:B------:R-:W-:Y:S08]  /*0b80*/  BRA.U !UP0, `(.L_x_13) ;  /* 0x0000000108647547 */ /* 0x000ff0000b800000 */
[----:B------:R-:W-:Y:S01]  /*0b90*/  IADD3 R16, PT, PT, R6, R7, RZ ;  /* 0x0000000706107210 */ /* 0x000fe20007ffe0ff */
[----:B------:R-:W0:Y:S03]  /*0ba0*/  LDC.64 R10, c[0x0][0x388] ;  /* 0x0000e200ff0a7b82 */ /* 0x000e260000000a00 */
[CC--:B------:R-:W-:Y:S02]  /*0bb0*/  ISETP.GE.AND P0, PT, R16.reuse, R5.reuse, PT ;  /* 0x000000051000720c */ /* 0x0c0fe40003f06270 */
[C---:B------:R-:W-:Y:S02]  /*0bc0*/  IADD3 R14, PT, PT, R16.reuse, 0x1, RZ ;  /* 0x00000001100e7810 */ /* 0x040fe40007ffe0ff */
[----:B------:R-:W-:Y:S02]  /*0bd0*/  ISETP.LT.OR P0, PT, R16, RZ, P0 ;  /* 0x000000ff1000720c */ /* 0x000fe40000701670 */
[----:B------:R-:W-:-:S04]  /*0be0*/  ISETP.GE.AND P1, PT, R14, R5, PT ;  /* 0x000000050e00720c */ /* 0x000fc80003f26270 */
[----:B------:R-:W-:-:S07]  /*0bf0*/  ISETP.LT.OR P1, PT, R14, RZ, P1 ;  /* 0x000000ff0e00720c */ /* 0x000fce0000f21670 */
[----:B------:R-:W1:Y:S01]  /*0c00*/  @!P0 LDC R15, c[0x0][0x3a0] ;  /* 0x0000e800ff0f8b82 */ /* 0x000e620000000800 */
[----:B------:R-:W-:Y:S02]  /*0c10*/  @!P0 IMAD R3, R5, UR7, R16 ;  /* 0x0000000705038c24 */ /* 0x000fe4000f8e0210 */
[----:B0-----:R-:W-:-:S05]  /*0c20*/  IMAD.WIDE.U32 R10, R7, 0x4, R10 ;  /* 0x00000004070a7825 */ /* 0x001fca00078e000a */
[----:B------:R-:W0:Y:S08]  /*0c30*/  @!P0 LDC.64 R12, c[0x0][0x380] ;  /* 0x0000e000ff0c8b82 */ /* 0x000e300000000a00 */
[----:B------:R-:W2:Y:S08]  /*0c40*/  @!P1 LDC R17, c[0x0][0x3a0] ;  /* 0x0000e800ff119b82 */ /* 0x000eb00000000800 */
[----:B------:R-:W3:Y:S01]  /*0c50*/  @!P1 LDC.64 R8, c[0x0][0x380] ;  /* 0x0000e000ff089b82 */ /* 0x000ee20000000a00 */
[----:B-1----:R-:W-:-:S02]  /*0c60*/  @!P0 IMAD R3, R3, R15, R2 ;  /* 0x0000000f03038224 */ /* 0x002fc400078e0202 */
[----:B------:R-:W-:Y:S02]  /*0c70*/  @!P1 IMAD R15, R5, UR7, R14 ;  /* 0x00000007050f9c24 */ /* 0x000fe4000f8e020e */
[----:B------:R-:W4:Y:S01]  /*0c80*/  @!P1 LDG.E R14, desc[UR8][R10.64+0x4] ;  /* 0x000004080a0e9981 */ /* 0x000f22000c1e1900 */
[----:B0-----:R-:W-:-:S03]  /*0c90*/  @!P0 IMAD.WIDE R12, R3, 0x4, R12 ;  /* 0x00000004030c8825 */ /* 0x001fc600078e020c */
[----:B------:R-:W5:Y:S04]  /*0ca0*/  @!P0 LDG.E R3, desc[UR8][R10.64] ;  /* 0x000000080a038981 */ /* 0x000f68000c1e1900 */
[----:B------:R-:W5:Y:S01]  /*0cb0*/  @!P0 LDG.E R13, desc[UR8][R12.64] ;  /* 0x000000080c0d8981 */ /* 0x000f62000c1e1900 */
[----:B--2---:R-:W-:-:S04]  /*0cc0*/  @!P1 IMAD R15, R15, R17, R2 ;  /* 0x000000110f0f9224 */ /* 0x004fc800078e0202 */
[----:B---3--:R-:W-:-:S06]  /*0cd0*/  @!P1 IMAD.WIDE R8, R15, 0x4, R8 ;  /* 0x000000040f089825 */ /* 0x008fcc00078e0208 */
[----:B------:R-:W4:Y:S01]  /*0ce0*/  @!P1 LDG.E R9, desc[UR8][R8.64] ;  /* 0x0000000808099981 */ /* 0x000f22000c1e1900 */
[----:B------:R-:W-:Y:S01]  /*0cf0*/  IADD3 R7, PT, PT, R7, 0x2, RZ ;  /* 0x0000000207077810 */ /* 0x000fe20007ffe0ff */
[----:B-----5:R-:W-:-:S04]  /*0d00*/  @!P0 FFMA R4, R13, R3, R4 ;  /* 0x000000030d048223 */ /* 0x020fc80000000004 */
[----:B----4-:R-:W-:-:S07]  /*0d10*/  @!P1 FFMA R4, R9, R14, R4 ;  /* 0x0000000e09049223 */ /* 0x010fce0000000004 */
.L_x_13:
[----:B------:R-:W-:Y:S05]  /*0d20*/  BRA.U UP1, `(.L_x_9) ;  /* 0x0000000101407547 */ /* 0x000fea000b800000 */
[----:B------:R-:W-:Y:S01]  /*0d30*/  IADD3 R6, PT, PT, R6, R7, RZ ;  /* 0x0000000706067210 */ /* 0x000fe20007ffe0ff */
[----:B------:R-:W-:Y:S03]  /*0d40*/  BSSY.RECONVERGENT B0, `(.L_x_9) ;  /* 0x000000e000007945 */ /* 0x000fe60003800200 */
[----:B------:R-:W-:-:S04]  /*0d50*/  ISETP.GE.AND P0, PT, R6, R5, PT ;  /* 0x000000050600720c */ /* 0x000fc80003f06270 */
[----:B------:R-:W-:-:S13]  /*0d60*/  ISETP.LT.OR P0, PT, R6, RZ, P0 ;  /* 0x000000ff0600720c */ /* 0x000fda0000701670 */
[----:B------:R-:W-:Y:S05]  /*0d70*/  @P0 BRA `(.L_x_14) ;  /* 0x0000000000280947 */ /* 0x000fea0003800000 */
[----:B------:R-:W0:Y:S01]  /*0d80*/  LDC.64 R8, c[0x0][0x388] ;  /* 0x0000e200ff087b82 */ /* 0x000e220000000a00 */
[----:B------:R-:W1:Y:S01]  /*0d90*/  LDCU UR4, c[0x0][0x3a0] ;  /* 0x00007400ff0477ac */ /* 0x000e620008000800 */
[----:B------:R-:W-:-:S06]  /*0da0*/  IMAD R3, R5, UR7, R6 ;  /* 0x0000000705037c24 */ /* 0x000fcc000f8e0206 */
[----:B------:R-:W2:Y:S01]  /*0db0*/  LDC.64 R10, c[0x0][0x380] ;  /* 0x0000e000ff0a7b82 */ /* 0x000ea20000000a00 */
[----:B-1----:R-:W-:Y:S02]  /*0dc0*/  IMAD R3, R3, UR4, R2 ;  /* 0x0000000403037c24 */ /* 0x002fe4000f8e0202 */
[----:B0-----:R-:W-:-:S06]  /*0dd0*/  IMAD.WIDE.U32 R8, R7, 0x4, R8 ;  /* 0x0000000407087825 */ /* 0x001fcc00078e0008 */
[----:B------:R-:W3:Y:S01]  /*0de0*/  LDG.E R8, desc[UR8][R8.64] ;  /* 0x0000000808087981 */ /* 0x000ee2000c1e1900 */
[----:B--2---:R-:W-:-:S06]  /*0df0*/  IMAD.WIDE R6, R3, 0x4, R10 ;  /* 0x0000000403067825 */ /* 0x004fcc00078e020a */
[----:B------:R-:W3:Y:S02]  /*0e00*/  LDG.E R7, desc[UR8][R6.64] ;  /* 0x0000000806077981 */ /* 0x000ee4000c1e1900 */
[----:B---3--:R-:W-:-:S07]  /*0e10*/  FFMA R4, R7, R8, R4 ;  /* 0x0000000807047223 */ /* 0x008fce0000000004 */
.L_x_14:
[----:B------:R-:W-:Y:S05]  /*0e20*/  BSYNC.RECONVERGENT B0 ;  /* 0x0000000000007941 */ /* 0x000fea0003800200 */
.L_x_9:
[----:B------:R-:W0:Y:S01]  /*0e30*/  LDC.64 R6, c[0x0][0x390] ;  /* 0x0000e400ff067b82 */ /* 0x000e220000000a00 */
[----:B------:R-:W1:Y:S01]  /*0e40*/  LDCU UR4, c[0x0][0x3a0] ;  /* 0x00007400ff0477ac */ /* 0x000e620008000800 */
[----:B------:R-:W-:-:S04]  /*0e50*/  IMAD R5, R5, UR7, R0 ;  /* 0x0000000705057c24 */ /* 0x000fc8000f8e0200 */
[----:B-1----:R-:W-:-:S04]  /*0e60*/  IMAD R3, R5, UR4, R2 ;  /* 0x0000000405037c24 */ /* 0x002fc8000f8e0202 */
[----:B0-----:R-:W-:-:S05]  /*0e70*/  IMAD.WIDE R2, R3, 0x4, R6 ;  /* 0x0000000403027825 */ /* 0x001fca00078e0206 */
[----:B------:R-:W-:Y:S01]  /*0e80*/  STG.E desc[UR8][R2.64], R4 ;  /* 0x0000000402007986 */ /* 0x000fe2000c101908 */
[----:B------:R-:W-:Y:S05]  /*0e90*/  EXIT ;  /* 0x000000000000794d */ /* 0x000fea0003800000 */
.L_x_15:
        /* <DEDUP_REMOVED lines=14> */
.L_x_44:


//--------------------- .text.conv2d_separable_h  --------------------------
	.section	.text.conv2d_separable_h,"ax",@progbits
	.align	128
        .global         conv2d_separable_h
        .type           conv2d_separable_h,@function
        .size           conv2d_separable_h,(.L_x_45 - conv2d_separable_h)
        .other          conv2d_separable_h,@"STO_CUDA_ENTRY STV_DEFAULT"
conv2d_separable_h:
.text.conv2d_separable_h:
        /* <DEDUP_REMOVED lines=17> */
[----:B------:R-:W-:Y:S01]  /*0110*/  IMAD.MOV.U32 R0, RZ, RZ, RZ ;  /* 0x000000ffff007224 */ /* 0x000fe200078e00ff */
[----:B------:R-:W1:Y:S01]  /*0120*/  LDCU.64 UR10, c[0x0][0x358] ;  /* 0x00006b00ff0a77ac */ /* 0x000e620008000a00 */
[----:B0-----:R-:W-:-:S09]  /*0130*/  UISETP.GE.AND UP0, UPT, UR4, 0x1, UPT ;  /* 0x000000010400788c */ /* 0x001fd2000bf06270 */
[----:B-1----:R-:W-:Y:S05]  /*0140*/  BRA.U !UP0, `(.L_x_16) ;  /* 0x0000000908407547 */ /* 0x002fea000b800000 */
[----:B------:R-:W0:Y:S01]  /*0150*/  LDC.64 R4, c[0x0][0x3a8] ;  /* 0x0000ea00ff047b82 */ /* 0x000e220000000a00 */
[----:B------:R-:W-:Y:S01]  /*0160*/  UISETP.GE.U32.AND UP0, UPT, UR4, 0x8, UPT ;  /* 0x000000080400788c */ /* 0x000fe2000bf06070 */
[----:B------:R-:W-:Y:S01]  /*0170*/  IMAD R6, R7, UR8, R2 ;  /* 0x0000000807067c24 */ /* 0x000fe2000f8e0202 */
[----:B------:R-:W-:Y:S01]  /*0180*/  ULOP3.LUT UR6, UR4, 0x7, URZ, 0xc0, !UPT ;  /* 0x0000000704067892 */ /* 0x000fe2000f8ec0ff */
[----:B------:R-:W-:-:S03]  /*0190*/  IMAD.MOV.U32 R0, RZ, RZ, RZ ;  /* 0x000000ffff007224 */ /* 0x000fc600078e00ff */
[----:B------:R-:W-:Y:S01]  /*01a0*/  UISETP.NE.AND UP1, UPT, UR6, URZ, UPT ;  /* 0x000000ff0600728c */ /* 0x000fe2000bf25270 */
[----:B0-----:R-:W-:Y:S02]  /*01b0*/  IMAD R5, R3, R4, -R5 ;  /* 0x0000000403057224 */ /* 0x001fe400078e0a05 */
[----:B------:R-:W-:Y:S01]  /*01c0*/  HFMA2 R4, -RZ, RZ, 0, 0 ;  /* 0x00000000ff047431 */ /* 0x000fe200000001ff */
[----:B------:R-:W-:Y:S07]  /*01d0*/  BRA.U !UP0, `(.L_x_17) ;  /* 0x0000000108f47547 */ /* 0x000fee000b800000 */
[----:B------:R-:W-:Y:S01]  /*01e0*/  ULOP3.LUT UR4, UR4, 0x7ffffff8, URZ, 0xc0, !UPT ;  /* 0x7ffffff804047892 */ /* 0x000fe2000f8ec0ff */
[----:B------:R-:W-:Y:S01]  /*01f0*/  IMAD.MOV.U32 R0, RZ, RZ, RZ ;  /* 0x000000ffff007224 */ /* 0x000fe200078e00ff */
[----:B------:R-:W-:Y:S01]  /*0200*/  MOV R7, RZ ;  /* 0x000000ff00077202 */ /* 0x000fe20000000f00 */
[----:B------:R-:W0:Y:S03]  /*0210*/  LDCU UR5, c[0x0][0x3a0] ;  /* 0x00007400ff0577ac */ /* 0x000e260008000800 */
[----:B------:R-:W-:-:S07]  /*0220*/  IMAD.U32 R4, RZ, RZ, UR4 ;  /* 0x00000004ff047e24 */ /* 0x000fce000f8e00ff */
.L_x_18:
[----:B------:R-:W1:Y:S01]  /*0230*/  LDC.64 R8, c[0x0][0x380] ;  /* 0x0000e000ff087b82 */ /* 0x000e620000000a00 */
[----:B------:R-:W-:-:S04]  /*0240*/  IADD3 R17, PT, PT, R5, R7, RZ ;  /* 0x0000000705117210 */ /* 0x000fc80007ffe0ff */
[C---:B0-----:R-:W-:Y:S01]  /*0250*/  ISETP.GE.AND P5, PT, R17.reuse, UR5, PT ;  /* 0x0000000511007c0c */ /* 0x041fe2000bfa6270 */
[----:B------:R-:W-:Y:S02]  /*0260*/  IMAD R13, R6, UR5, R17 ;  /* 0x00000005060d7c24 */ /* 0x000fe4000f8e0211 */
[----:B------:R-:W0:Y:S01]  /*0270*/  LDC.64 R10, c[0x0][0x388] ;  /* 0x0000e200ff0a7b82 */ /* 0x000e220000000a00 */
[----:B------:R-:W-:Y:S01]  /*0280*/  ISETP.LT.OR P5, PT, R17, RZ, P5 ;  /* 0x000000ff1100720c */ /* 0x000fe20002fa1670 */
[----:B-1----:R-:W-:-:S12]  /*0290*/  IMAD.WIDE R8, R13, 0x4, R8 ;  /* 0x000000040d087825 */ /* 0x002fd800078e0208 */
[----:B------:R-:W2:Y:S01]  /*02a0*/  @!P5 LDG.E R15, desc[UR10][R8.64] ;  /* 0x0000000a080fd981 */ /* 0x000ea2000c1e1900 */
[----:B0-----:R-:W-:-:S05]  /*02b0*/  IMAD.WIDE.U32 R10, R7, 0x4, R10 ;  /* 0x00000004070a7825 */ /* 0x001fca00078e000a */
[----:B------:R-:W2:Y:S01]  /*02c0*/  @!P5 LDG.E R14, desc[UR10][R10.64] ;  /* 0x0000000a0a0ed981 */ /* 0x000ea2000c1e1900 */
[C---:B------:R-:W-:Y:S01]  /*02d0*/  VIADD R12, R17.reuse, 0x1 ;  /* 0x00000001110c7836 */ /* 0x040fe20000000000 */
[C---:B------:R-:W-:Y:S01]  /*02e0*/  IADD3 R13, PT, PT, R17.reuse, 0x2, RZ ;  /* 0x00000002110d7810 */ /* 0x040fe20007ffe0ff */
[----:B------:R-:W-:-:S03]  /*02f0*/  VIADD R16, R17, 0x3 ;  /* 0x0000000311107836 */ /* 0x000fc60000000000 */
[C---:B------:R-:W-:Y:S02]  /*0300*/  ISETP.GE.AND P0, PT, R12.reuse, UR5, PT ;  /* 0x000000050c007c0c */ /* 0x040fe4000bf06270 */
[C---:B------:R-:W-:Y:S02]  /*0310*/  ISETP.GE.AND P4, PT, R13.reuse, UR5, PT ;  /* 0x000000050d007c0c */ /* 0x040fe4000bf86270 */
[----:B------:R-:W-:Y:S02]  /*0320*/  ISETP.LT.OR P0, PT, R12, RZ, P0 ;  /* 0x000000ff0c00720c */ /* 0x000fe40000701670 */
[----:B------:R-:W-:Y:S01]  /*0330*/  ISETP.LT.OR P4, PT, R13, RZ, P4 ;  /* 0x000000ff0d00720c */ /* 0x000fe20002781670 */
[C---:B------:R-:W-:Y:S01]  /*0340*/  VIADD R13, R17.reuse, 0x5 ;  /* 0x00000005110d7836 */ /* 0x040fe20000000000 */
[----:B------:R-:W-:Y:S02]  /*0350*/  ISETP.GE.AND P3, PT, R16, UR5, PT ;  /* 0x0000000510007c0c */ /* 0x000fe4000bf66270 */
[----:B------:R-:W-:-:S02]  /*0360*/  IADD3 R12, PT, PT, R17, 0x4, RZ ;  /* 0x00000004110c7810 */ /* 0x000fc40007ffe0ff */
[----:B------:R-:W-:Y:S02]  /*0370*/  ISETP.LT.OR P3, PT, R16, RZ, P3 ;  /* 0x000000ff1000720c */ /* 0x000fe40001f61670 */
[C---:B------:R-:W-:Y:S02]  /*0380*/  ISETP.GE.AND P2, PT, R12.reuse, UR5, PT ;  /* 0x000000050c007c0c */ /* 0x040fe4000bf46270 */
[----:B------:R-:W-:Y:S02]  /*0390*/  IADD3 R16, PT, PT, R17, 0x6, RZ ;  /* 0x0000000611107810 */ /* 0x000fe40007ffe0ff */
[C---:B------:R-:W-:Y:S02]  /*03a0*/  ISETP.GE.AND P1, PT, R13.reuse, UR5, PT ;  /* 0x000000050d007c0c */ /* 0x040fe4000bf26270 */
[----:B------:R-:W-:Y:S02]  /*03b0*/  ISETP.LT.OR P2, PT, R12, RZ, P2 ;  /* 0x000000ff0c00720c */ /* 0x000fe40001741670 */
[----:B------:R-:W-:Y:S01]  /*03c0*/  ISETP.GE.AND P6, PT, R16, UR5, PT ;  /* 0x0000000510007c0c */ /* 0x000fe2000bfc6270 */
[----:B------:R-:W3:Y:S01]  /*03d0*/  @!P0 LDG.E R12, desc[UR10][R10.64+0x4] ;  /* 0x0000040a0a0c8981 */ /* 0x000ee2000c1e1900 */
[----:B------:R-:W-:Y:S01]  /*03e0*/  ISETP.LT.OR P1, PT, R13, RZ, P1 ;  /* 0x000000ff0d00720c */ /* 0x000fe20000f21670 */
[----:B------:R-:W-:-:S02]  /*03f0*/  VIADD R18, R17, 0x7 ;  /* 0x0000000711127836 */ /* 0x000fc40000000000 */
[----:B------:R-:W3:Y:S01]  /*0400*/  @!P0 LDG.E R13, desc[UR10][R8.64+0x4] ;  /* 0x0000040a080d8981 */ /* 0x000ee2000c1e1900 */
[----:B------:R-:W-:-:S03]  /*0410*/  ISETP.LT.OR P6, PT, R16, RZ, P6 ;  /* 0x000000ff1000720c */ /* 0x000fc600037c1670 */
[----:B------:R-:W4:Y:S04]  /*0420*/  @!P4 LDG.E R17, desc[UR10][R8.64+0x8] ;  /* 0x0000080a0811c981 */ /* 0x000f28000c1e1900 */
[----:B------:R-:W4:Y:S04]  /*0430*/  @!P4 LDG.E R16, desc[UR10][R10.64+0x8] ;  /* 0x0000080a0a10c981 */ /* 0x000f28000c1e1900 */
[----:B------:R-:W5:Y:S04]  /*0440*/  @!P2 LDG.E R19, desc[UR10][R8.64+0x10] ;  /* 0x0000100a0813a981 */ /* 0x000f68000c1e1900 */
[----:B------:R-:W5:Y:S04]  /*0450*/  @!P1 LDG.E R21, desc[UR10][R8.64+0x14] ;  /* 0x0000140a08159981 */ /* 0x000f68000c1e1900 */
[----:B------:R-:W5:Y:S04]  /*0460*/  @!P1 LDG.E R20, desc[UR10][R10.64+0x14] ;  /* 0x0000140a0a149981 */ /* 0x000f68000c1e1900 */
[----:B------:R-:W5:Y:S04]  /*0470*/  @!P6 LDG.E R23, desc[UR10][R8.64+0x18] ;  /* 0x0000180a0817e981 */ /* 0x000f68000c1e1900 */
[----:B------:R-:W5:Y:S01]  /*0480*/  @!P6 LDG.E R22, desc[UR10][R10.64+0x18] ;  /* 0x0000180a0a16e981 */ /* 0x000f62000c1e1900 */
[----:B--2---:R-:W-:Y:S01]  /*0490*/  @!P5 FFMA R0, R15, R14, R0 ;  /* 0x0000000e0f00d223 */ /* 0x004fe20000000000 */
[----:B------:R-:W-:-:S02]  /*04a0*/  ISETP.GE.AND P5, PT, R18, UR5, PT ;  /* 0x0000000512007c0c */ /* 0x000fc4000bfa6270 */
[----:B------:R-:W2:Y:S04]  /*04b0*/  @!P3 LDG.E R15, desc[UR10][R8.64+0xc] ;  /* 0x00000c0a080fb981 */ /* 0x000ea8000c1e1900 */
[----:B------:R-:W2:Y:S01]  /*04c0*/  @!P3 LDG.E R14, desc[UR10][R10.64+0xc] ;  /* 0x00000c0a0a0eb981 */ /* 0x000ea2000c1e1900 */
[----:B------:R-:W-:-:S03]  /*04d0*/  ISETP.LT.OR P5, PT, R18, RZ, P5 ;  /* 0x000000ff1200720c */ /* 0x000fc60002fa1670 */
[----:B------:R-:W5:Y:S10]  /*04e0*/  @!P2 LDG.E R18, desc[UR10][R10.64+0x10] ;  /* 0x0000100a0a12a981 */ /* 0x000f74000c1e1900 */
[----:B------:R-:W5:Y:S04]  /*04f0*/  @!P5 LDG.E R25, desc[UR10][R8.64+0x1c] ;  /* 0x00001c0a0819d981 */ /* 0x000f68000c1e1900 */
[----:B------:R-:W5:Y:S01]  /*0500*/  @!P5 LDG.E R24, desc[UR10][R10.64+0x1c] ;  /* 0x00001c0a0a18d981 */ /* 0x000f62000c1e1900 */
[----:B------:R-:W-:Y:S01]  /*0510*/  IADD3 R7, PT, PT, R7, 0x8, RZ ;  /* 0x0000000807077810 */ /* 0x000fe20007ffe0ff */
[----:B---3--:R-:W-:-:S03]  /*0520*/  @!P0 FFMA R0, R13, R12, R0 ;  /* 0x0000000c0d008223 */ /* 0x008fc60000000000 */
[----:B------:R-:W-:Y:S01]  /*0530*/  ISETP.NE.AND P0, PT, R7, R4, PT ;  /* 0x000000040700720c */ /* 0x000fe20003f05270 */
[----:B----4-:R-:W-:-:S04]  /*0540*/  @!P4 FFMA R0, R17, R16, R0 ;  /* 0x000000101100c223 */ /* 0x010fc80000000000 */
[----:B--2---:R-:W-:-:S04]  /*0550*/  @!P3 FFMA R0, R15, R14, R0 ;  /* 0x0000000e0f00b223 */ /* 0x004fc80000000000 */
[----:B-----5:R-:W-:-:S04]  /*0560*/  @!P2 FFMA R0, R19, R18, R0 ;  /* 0x000000121300a223 */ /* 0x020fc80000000000 */
[----:B------:R-:W-:-:S04]  /*0570*/  @!P1 FFMA R0, R21, R20, R0 ;  /* 0x0000001415009223 */ /* 0x000fc80000000000 */
[----:B------:R-:W-:-:S04]  /*0580*/  @!P6 FFMA R0, R23, R22, R0 ;  /* 0x000000161700e223 */ /* 0x000fc80000000000 */
[----:B------:R-:W-:Y:S01]  /*0590*/  @!P5 FFMA R0, R25, R24, R0 ;  /* 0x000000181900d223 */ /* 0x000fe20000000000 */
[----:B------:R-:W-:Y:S06]  /*05a0*/  @P0 BRA `(.L_x_18) ;  /* 0xfffffffc00200947 */ /* 0x000fec000383ffff */
.L_x_17:
[----:B------:R-:W-:Y:S05]  /*05b0*/  BRA.U !UP1, `(.L_x_16) ;  /* 0x0000000509247547 */ /* 0x000fea000b800000 */
[----:B------:R-:W0:Y:S01]  /*05c0*/  LDCU UR4, c[0x0][0x3a4] ;  /* 0x00007480ff0477ac */ /* 0x000e220008000800 */
[----:B------:R-:W-:Y:S02]  /*05d0*/  UISETP.GE.U32.AND UP0, UPT, UR6, 0x4, UPT ;  /* 0x000000040600788c */ /* 0x000fe4000bf06070 */
[----:B0-----:R-:W-:-:S04]  /*05e0*/  ULOP3.LUT UR7, UR4, 0x3, URZ, 0xc0, !UPT ;  /* 0x0000000304077892 */ /* 0x001fc8000f8ec0ff */
[----:B------:R-:W-:-:S03]  /*05f0*/  UISETP.NE.AND UP1, UPT, UR7, URZ, UPT ;  /* 0x000000ff0700728c */ /* 0x000fc6000bf25270 */
[----:B------:R-:W-:Y:S08]  /*0600*/  BRA.U !UP0, `(.L_x_19) ;  /* 0x0000000108787547 */ /* 0x000ff0000b800000 */
[----:B------:R-:W0:Y:S01]  /*0610*/  LDC.64 R8, c[0x0][0x380] ;  /* 0x0000e000ff087b82 */ /* 0x000e220000000a00 */
[----:B------:R-:W-:-:S04]  /*0620*/  IMAD.IADD R13, R5, 0x1, R4 ;  /* 0x00000001050d7824 */ /* 0x000fc800078e0204 */
[C---:B------:R-:W-:Y:S01]  /*0630*/  VIADD R14, R13.reuse, 0x2 ;  /* 0x000000020d0e7836 */ /* 0x040fe20000000000 */
[C---:B------:R-:W-:Y:S02]  /*0640*/  IADD3 R7, PT, PT, R13.reuse, 0x1, RZ ;  /* 0x000000010d077810 */ /* 0x040fe40007ffe0ff */
[----:B------:R-:W1:Y:S01]  /*0650*/  LDC.64 R10, c[0x0][0x388] ;  /* 0x0000e200ff0a7b82 */ /* 0x000e620000000a00 */
[----:B------:R-:W-:Y:S02]  /*0660*/  ISETP.GE.AND P0, PT, R13, UR5, PT ;  /* 0x000000050d007c0c */ /* 0x000fe4000bf06270 */
[----:B------:R-:W-:Y:S02]  /*0670*/  ISETP.GE.AND P1, PT, R7, UR5, PT ;  /* 0x0000000507007c0c */ /* 0x000fe4000bf26270 */
[----:B------:R-:W-:Y:S02]  /*0680*/  ISETP.LT.OR P0, PT, R13, RZ, P0 ;  /* 0x000000ff0d00720c */ /* 0x000fe40000701670 */
[----:B------:R-:W-:Y:S01]  /*0690*/  ISETP.LT.OR P1, PT, R7, RZ, P1 ;  /* 0x000000ff0700720c */ /* 0x000fe20000f21670 */
[----:B------:R-:W-:Y:S01]  /*06a0*/  IMAD R7, R6, UR5, R13 ;  /* 0x0000000506077c24 */ /* 0x000fe2000f8e020d */
[----:B------:R-:W-:-:S02]  /*06b0*/  ISETP.GE.AND P2, PT, R14, UR5, PT ;  /* 0x000000050e007c0c */ /* 0x000fc4000bf46270 */
[----:B------:R-:W-:Y:S02]  /*06c0*/  IADD3 R12, PT, PT, R13, 0x3, RZ ;  /* 0x000000030d0c7810 */ /* 0x000fe40007ffe0ff */
[----:B------:R-:W-:Y:S02]  /*06d0*/  ISETP.LT.OR P2, PT, R14, RZ, P2 ;  /* 0x000000ff0e00720c */ /* 0x000fe40001741670 */
[----:B------:R-:W-:Y:S01]  /*06e0*/  ISETP.GE.AND P3, PT, R12, UR5, PT ;  /* 0x000000050c007c0c */ /* 0x000fe2000bf66270 */
[----:B0-----:R-:W-:-:S03]  /*06f0*/  IMAD.WIDE R8, R7, 0x4, R8 ;  /* 0x0000000407087825 */ /* 0x001fc600078e0208 */
[----:B------:R-:W-:Y:S02]  /*0700*/  ISETP.LT.OR P3, PT, R12, RZ, P3 ;  /* 0x000000ff0c00720c */ /* 0x000fe40001f61670 */
[----:B------:R-:W2:Y:S01]  /*0710*/  @!P0 LDG.E R7, desc[UR10][R8.64] ;  /* 0x0000000a08078981 */ /* 0x000ea2000c1e1900 */
[----:B-1----:R-:W-:-:S03]  /*0720*/  IMAD.WIDE.U32 R10, R4, 0x4, R10 ;  /* 0x00000004040a7825 */ /* 0x002fc600078e000a */
[----:B------:R-:W3:Y:S04]  /*0730*/  @!P1 LDG.E R13, desc[UR10][R8.64+0x4] ;  /* 0x0000040a080d9981 */ /* 0x000ee8000c1e1900 */
[----:B------:R-:W2:Y:S04]  /*0740*/  @!P0 LDG.E R12, desc[UR10][R10.64] ;  /* 0x0000000a0a0c8981 */ /* 0x000ea8000c1e1900 */
[----:B------:R-:W3:Y:S04]  /*0750*/  @!P1 LDG.E R14, desc[UR10][R10.64+0x4] ;  /* 0x0000040a0a0e9981 */ /* 0x000ee8000c1e1900 */
[----:B------:R-:W4:Y:S04]  /*0760*/  @!P2 LDG.E R15, desc[UR10][R8.64+0x8] ;  /* 0x0000080a080fa981 */ /* 0x000f28000c1e1900 */
[----:B------:R-:W4:Y:S04]  /*0770*/  @!P2 LDG.E R16, desc[UR10][R10.64+0x8] ;  /* 0x0000080a0a10a981 */ /* 0x000f28000c1e1900 */
[----:B------:R-:W5:Y:S04]  /*0780*/  @!P3 LDG.E R17, desc[UR10][R8.64+0xc] ;  /* 0x00000c0a0811b981 */ /* 0x000f68000c1e1900 */
[----:B------:R-:W5:Y:S01]  /*0790*/  @!P3 LDG.E R18, desc[UR10][R10.64+0xc] ;  /* 0x00000c0a0a12b981 */ /* 0x000f62000c1e1900 */
[----:B------:R-:W-:-:S02]  /*07a0*/  VIADD R4, R4, 0x4 ;  /* 0x0000000404047836 */ /* 0x000fc40000000000 */
[----:B--2---:R-:W-:-:S04]  /*07b0*/  @!P0 FFMA R0, R7, R12, R0 ;  /* 0x0000000c07008223 */ /* 0x004fc80000000000 */
[----:B---3--:R-:W-:-:S04]  /*07c0*/  @!P1 FFMA R0, R13, R14, R0 ;  /* 0x0000000e0d009223 */ /* 0x008fc80000000000 */
[----:B----4-:R-:W-:-:S04]  /*07d0*/  @!P2 FFMA R0, R15, R16, R0 ;  /* 0x000000100f00a223 */ /* 0x010fc80000000000 */
[----:B-----5:R-:W-:-:S07]  /*07e0*/  @!P3 FFMA R0, R17, R18, R0 ;  /* 0x000000121100b223 */ /* 0x020fce0000000000 */
.L_x_19:
[----:B------:R-:W-:Y:S05]  /*07f0*/  BRA.U !UP1, `(.L_x_16) ;  /* 0x0000000109947547 */ /* 0x000fea000b800000 */
[----:B------:R-:W-:Y:S02]  /*0800*/  UISETP.NE.AND UP0, UPT, UR7, 0x1, UPT ;  /* 0x000000010700788c */ /* 0x000fe4000bf05270 */
[----:B------:R-:W-:-:S04]  /*0810*/  ULOP3.LUT UR4, UR4, 0x1, URZ, 0xc0, !UPT ;  /* 0x0000000104047892 */ /* 0x000fc8000f8ec0ff */
[----:B------:R-:W-:-:S03]  /*0820*/  UISETP.NE.U32.AND UP1, UPT, UR4, 0x1, UPT ;  /* 0x000000010400788c */ /* 0x000fc6000bf25070 */
[----:B------:R-:W-:Y:S08]  /*0830*/  BRA.U !UP0, `(.L_x_20) ;  /* 0x0000000108487547 */ /* 0x000ff0000b800000 */
[----:B------:R-:W0:Y:S01]  /*0840*/  LDC.64 R8, c[0x0][0x380] ;  /* 0x0000e000ff087b82 */ /* 0x000e220000000a00 */
[----:B------:R-:W-:-:S04]  /*0850*/  IADD3 R7, PT, PT, R5, R4, RZ ;  /* 0x0000000405077210 */ /* 0x000fc80007ffe0ff */
[C---:B------:R-:W-:Y:S01]  /*0860*/  ISETP.GE.AND P0, PT, R7.reuse, UR5, PT ;  /* 0x0000000507007c0c */ /* 0x040fe2000bf06270 */
[C---:B------:R-:W-:Y:S02]  /*0870*/  VIADD R12, R7.reuse, 0x1 ;  /* 0x00000001070c7836 */ /* 0x040fe40000000000 */
[----:B------:R-:W1:Y:S01]  /*0880*/  LDC.64 R10, c[0x0][0x388] ;  /* 0x0000e200ff0a7b82 */ /* 0x000e620000000a00 */
[----:B------:R-:W-:Y:S01]  /*0890*/  ISETP.LT.OR P0, PT, R7, RZ, P0 ;  /* 0x000000ff0700720c */ /* 0x000fe20000701670 */
[----:B------:R-:W-:Y:S01]  /*08a0*/  IMAD R7, R6, UR5, R7 ;  /* 0x0000000506077c24 */ /* 0x000fe2000f8e0207 */
[----:B------:R-:W-:-:S04]  /*08b0*/  ISETP.GE.AND P1, PT, R12, UR5, PT ;  /* 0x000000050c007c0c */ /* 0x000fc8000bf26270 */
[----:B------:R-:W-:Y:S01]  /*08c0*/  ISETP.LT.OR P1, PT, R12, RZ, P1 ;  /* 0x000000ff0c00720c */ /* 0x000fe20000f21670 */
[----:B0-----:R-:W-:-:S06]  /*08d0*/  IMAD.WIDE R8, R7, 0x4, R8 ;  /* 0x0000000407087825 */ /* 0x001fcc00078e0208 */
[----:B------:R-:W2:Y:S01]  /*08e0*/  @!P0 LDG.E R7, desc[UR10][R8.64] ;  /* 0x0000000a08078981 */ /* 0x000ea2000c1e1900 */
[----:B-1----:R-:W-:-:S05]  /*08f0*/  IMAD.WIDE.U32 R10, R4, 0x4, R10 ;  /* 0x00000004040a7825 */ /* 0x002fca00078e000a */
[----:B------:R-:W3:Y:S04]  /*0900*/  @!P1 LDG.E R13, desc[UR10][R8.64+0x4] ;  /* 0x0000040a080d9981 */ /* 0x000ee8000c1e1900 */
[----:B------:R-:W2:Y:S04]  /*0910*/  @!P0 LDG.E R12, desc[UR10][R10.64] ;  /* 0x0000000a0a0c8981 */ /* 0x000ea8000c1e1900 */
[----:B------:R-:W3:Y:S01]  /*0920*/  @!P1 LDG.E R14, desc[UR10][R10.64+0x4] ;  /* 0x0000040a0a0e9981 */ /* 0x000ee2000c1e1900 */
[----:B------:R-:W-:Y:S01]  /*0930*/  IADD3 R4, PT, PT, R4, 0x2, RZ ;  /* 0x0000000204047810 */ /* 0x000fe20007ffe0ff */
[----:B--2---:R-:W-:-:S04]  /*0940*/  @!P0 FFMA R0, R7, R12, R0 ;  /* 0x0000000c07008223 */ /* 0x004fc80000000000 */
[----:B---3--:R-:W-:-:S07]  /*0950*/  @!P1 FFMA R0, R13, R14, R0 ;  /* 0x0000000e0d009223 */ /* 0x008fce0000000000 */
.L_x_20:
[----:B------:R-:W-:Y:S05]  /*0960*/  BRA.U UP1, `(.L_x_16) ;  /* 0x0000000101387547 */ /* 0x000fea000b800000 */
[----:B------:R-:W-:Y:S01]  /*0970*/  IADD3 R5, PT, PT, R5, R4, RZ ;  /* 0x0000000405057210 */ /* 0x000fe20007ffe0ff */
[----:B------:R-:W-:Y:S03]  /*0980*/  BSSY.RECONVERGENT B0, `(.L_x_16) ;  /* 0x000000c000007945 */ /* 0x000fe60003800200 */
[----:B------:R-:W-:-:S04]  /*0990*/  ISETP.GE.AND P0, PT, R5, UR5, PT ;  /* 0x0000000505007c0c */ /* 0x000fc8000bf06270 */
[----:B------:R-:W-:-:S13]  /*09a0*/  ISETP.LT.OR P0, PT, R5, RZ, P0 ;  /* 0x000000ff0500720c */ /* 0x000fda0000701670 */
[----:B------:R-:W-:Y:S05]  /*09b0*/  @P0 BRA `(.L_x_21) ;  /* 0x0000000000200947 */ /* 0x000fea0003800000 */
[----:B------:R-:W0:Y:S01]  /*09c0*/  LDC.64 R8, c[0x0][0x380] ;  /* 0x0000e000ff087b82 */ /* 0x000e220000000a00 */
[----:B------:R-:W-:-:S07]  /*09d0*/  IMAD R7, R6, UR5, R5 ;  /* 0x0000000506077c24 */ /* 0x000fce000f8e0205 */
[----:B------:R-:W1:Y:S01]  /*09e0*/  LDC.64 R10, c[0x0][0x388] ;  /* 0x0000e200ff0a7b82 */ /* 0x000e620000000a00 */
[----:B0-----:R-:W-:-:S06]  /*09f0*/  IMAD.WIDE R6, R7, 0x4, R8 ;  /* 0x0000000407067825 */ /* 0x001fcc00078e0208 */
[----:B------:R-:W2:Y:S01]  /*0a00*/  LDG.E R7, desc[UR10][R6.64] ;  /* 0x0000000a06077981 */ /* 0x000ea2000c1e1900 */
[----:B-1----:R-:W-:-:S06]  /*0a10*/  IMAD.WIDE.U32 R4, R4, 0x4, R10 ;  /* 0x0000000404047825 */ /* 0x002fcc00078e000a */
[----:B------:R-:W2:Y:S02]  /*0a20*/  LDG.E R4, desc[UR10][R4.64] ;  /* 0x0000000a04047981 */ /* 0x000ea4000c1e1900 */
[----:B--2---:R-:W-:-:S07]  /*0a30*/  FFMA R0, R7, R4, R0 ;  /* 0x0000000407007223 */ /* 0x004fce0000000000 */
.L_x_21:
[----:B------:R-:W-:Y:S05]  /*0a40*/  BSYNC.RECONVERGENT B0 ;  /* 0x0000000000007941 */ /* 0x000fea0003800200 */
.L_x_16:
[----:B------:R-:W0:Y:S08]  /*0a50*/  LDC R7, c[0x0][0x39c] ;  /* 0x0000e700ff077b82 */ /* 0x000e300000000800 */
[----:B------:R-:W1:Y:S01]  /*0a60*/  LDC.64 R4, c[0x0][0x390] ;  /* 0x0000e400ff047b82 */ /* 0x000e620000000a00 */
[----:B0-----:R-:W-:-:S04]  /*0a70*/  IMAD R2, R7, UR8, R2 ;  /* 0x0000000807027c24 */ /* 0x001fc8000f8e0202 */
[----:B------:R-:W-:-:S04]  /*0a80*/  IMAD R3, R2, UR5, R3 ;  /* 0x0000000502037c24 */ /* 0x000fc8000f8e0203 */
[----:B-1----:R-:W-:-:S05]  /*0a90*/  IMAD.WIDE R2, R3, 0x4, R4 ;  /* 0x0000000403027825 */ /* 0x002fca00078e0204 */
[----:B------:R-:W-:Y:S01]  /*0aa0*/  STG.E desc[UR10][R2.64], R0 ;  /* 0x0000000002007986 */ /* 0x000fe2000c10190a */
[----:B------:R-:W-:Y:S05]  /*0ab0*/  EXIT ;  /* 0x000000000000794d */ /* 0x000fea0003800000 */
.L_x_22:
        /* <DEDUP_REMOVED lines=12> */
.L_x_45:


//--------------------- .text.conv2d_forward_shared --------------------------
	.section	.text.conv2d_forward_shared,"ax",@progbits
	.align	128
        .global         conv2d_forward_shared
        .type           conv2d_forward_shared,@function
        .size           conv2d_forward_shared,(.L_x_46 - conv2d_forward_shared)
        .other          conv2d_forward_shared,@"STO_CUDA_ENTRY STV_DEFAULT"
conv2d_forward_shared:
.text.conv2d_forward_shared:
[----:B------:R-:W-:Y:S01]  /*0000*/  LDC R1, c[0x0][0x37c] ;  /* 0x0000df00ff017b82 */ /* 0x000fe20000000800 */
[----:B------:R-:W0:Y:S01]  /*0010*/  S2R R3, SR_CTAID.Y ;  /* 0x0000000000037919 */ /* 0x000e220000002600 */
[----:B------:R-:W1:Y:S01]  /*0020*/  LDCU.64 UR6, c[0x0][0x3b0] ;  /* 0x00007600ff0677ac */ /* 0x000e620008000a00 */
[----:B------:R-:W0:Y:S01]  /*0030*/  S2R R8, SR_TID.Y ;  /* 0x0000000000087919 */ /* 0x000e220000002200 */
[----:B------:R-:W2:Y:S01]  /*0040*/  LDCU UR4, c[0x0][0x3b8] ;  /* 0x00007700ff0477ac */ /* 0x000ea20008000800 */
[----:B------:R-:W3:Y:S01]  /*0050*/  S2R R0, SR_CTAID.X ;  /* 0x0000000000007919 */ /* 0x000ee20000002500 */
[----:B------:R-:W3:Y:S01]  /*0060*/  S2R R9, SR_TID.X ;  /* 0x0000000000097919 */ /* 0x000ee20000002100 */
[----:B------:R-:W4:Y:S01]  /*0070*/  S2R R10, SR_CTAID.Z ;  /* 0x00000000000a7919 */ /* 0x000f220000002700 */
[----:B0-----:R-:W-:-:S05]  /*0080*/  IMAD R12, R3, 0x10, R8 ;  /* 0x00000010030c7824 */ /* 0x001fca00078e0208 */
[----:B-1----:R-:W-:Y:S01]  /*0090*/  ISETP.GE.AND P0, PT, R12, UR7, PT ;  /* 0x000000070c007c0c */ /* 0x002fe2000bf06270 */
[----:B---3--:R-:W-:-:S05]  /*00a0*/  IMAD R11, R0, 0x10, R9 ;  /* 0x00000010000b7824 */ /* 0x008fca00078e0209 */
[----:B--2---:R-:W-:-:S04]  /*00b0*/  ISETP.GE.OR P0, PT, R11, UR4, P0 ;  /* 0x000000040b007c0c */ /* 0x004fc80008706670 */
[----:B----4-:R-:W-:-:S13]  /*00c0*/  ISETP.GE.OR P0, PT, R10, UR6, P0 ;  /* 0x000000060a007c0c */ /* 0x010fda0008706670 */
[----:B------:R-:W-:Y:S05]  /*00d0*/  @P0 EXIT ;  /* 0x000000000000094d */ /* 0x000fea0003800000 */
[----:B------:R-:W0:Y:S01]  /*00e0*/  LDCU UR4, c[0x0][0x3a4] ;  /* 0x00007480ff0477ac */ /* 0x000e220008000800 */
[----:B------:R-:W-:Y:S01]  /*00f0*/  IMAD.MOV.U32 R0, RZ, RZ, RZ ;  /* 0x000000ffff007224 */ /* 0x000fe200078e00ff */
[----:B------:R-:W1:Y:S01]  /*0100*/  LDCU.64 UR6, c[0x0][0x358] ;  /* 0x00006b00ff0677ac */ /* 0x000e620008000a00 */
[----:B0-----:R-:W-:-:S09]  /*0110*/  UISETP.GE.AND UP0, UPT, UR4, 0x1, UPT ;  /* 0x000000010400788c */ /* 0x001fd2000bf06270 */
[----:B-1----:R-:W-:Y:S05]  /*0120*/  BRA.U !UP0, `(.L_x_23) ;  /* 0x0000000908d47547 */ /* 0x002fea000b800000 */
[----:B------:R-:W0:Y:S01]  /*0130*/  LDC.64 R14, c[0x0][0x3c8] ;  /* 0x0000f200ff0e7b82 */ /* 0x000e220000000a00 */
[----:B------:R-:W1:Y:S01]  /*0140*/  S2R R5, SR_CgaCtaId ;  /* 0x0000000000057919 */ /* 0x000e620000008800 */
[----:B------:R-:W0:Y:S01]  /*0150*/  LDCU UR5, c[0x0][0x3d0] ;  /* 0x00007a00ff0577ac */ /* 0x000e220008000800 */
[----:B------:R-:W-:Y:S01]  /*0160*/  MOV R0, 0x400 ;  /* 0x0000040000007802 */ /* 0x000fe20000000f00 */
[----:B------:R-:W2:Y:S04]  /*0170*/  LDCU UR4, c[0x0][0x3bc] ;  /* 0x00007780ff0477ac */ /* 0x000ea80008000800 */
[----:B------:R-:W3:Y:S01]  /*0180*/  LDC.64 R2, c[0x0][0x3c0] ;  /* 0x0000f000ff027b82 */ /* 0x000ee20000000a00 */
[----:B------:R-:W4:Y:S01]  /*0190*/  LDCU.64 UR8, c[0x0][0x3a8] ;  /* 0x00007500ff0877ac */ /* 0x000f220008000a00 */
[----:B0-----:R-:W-:-:S04]  /*01a0*/  IMAD R14, R11, R14, -UR5 ;  /* 0x800000050b0e7e24 */ /* 0x001fc8000f8e020e */
[----:B------:R-:W-:Y:S02]  /*01b0*/  IMAD.IADD R14, R14, 0x1, R9 ;  /* 0x000000010e0e7824 */ /* 0x000fe400078e0209 */
[----:B---3--:R-:W-:-:S03]  /*01c0*/  IMAD R3, R12, R3, -R15 ;  /* 0x000000030c037224 */ /* 0x008fc600078e0a0f */
[----:B----4-:R-:W-:Y:S02]  /*01d0*/  ISETP.GE.AND P1, PT, R14, UR9, PT ;  /* 0x000000090e007c0c */ /* 0x010fe4000bf26270 */
[----:B------:R-:W-:Y:S01]  /*01e0*/  ISETP.GE.AND P0, PT, R9, R2, PT ;  /* 0x000000020900720c */ /* 0x000fe20003f06270 */
[----:B------:R-:W-:Y:S01]  /*01f0*/  IMAD.IADD R13, R3, 0x1, R8 ;  /* 0x00000001030d7824 */ /* 0x000fe200078e0208 */
[----:B--2---:R-:W-:Y:S02]  /*0200*/  VIMNMX R3, PT, PT, R2, UR4, PT ;  /* 0x0000000402037c48 */ /* 0x004fe4000bfe0100 */
[----:B------:R-:W-:Y:S02]  /*0210*/  ISETP.GT.AND P1, PT, R14, -0x1, !P1 ;  /* 0xffffffff0e00780c */ /* 0x000fe40004f24270 */
[----:B------:R-:W-:Y:S02]  /*0220*/  ISETP.GE.AND P2, PT, R13, UR8, PT ;  /* 0x000000080d007c0c */ /* 0x000fe4000bf46270 */
[----:B------:R-:W-:-:S02]  /*0230*/  ISETP.GE.AND P3, PT, R3, 0x1, PT ;  /* 0x000000010300780c */ /* 0x000fc40003f66270 */
[----:B-1----:R-:W-:Y:S01]  /*0240*/  LEA R3, R5, R0, 0x18 ;  /* 0x0000000005037211 */ /* 0x002fe200078ec0ff */
[----:B------:R-:W-:Y:S01]  /*0250*/  IMAD.MOV.U32 R0, RZ, RZ, RZ ;  /* 0x000000ffff007224 */ /* 0x000fe200078e00ff */
[----:B------:R-:W-:Y:S02]  /*0260*/  ISETP.GT.AND P2, PT, R13, -0x1, !P2 ;  /* 0xffffffff0d00780c */ /* 0x000fe40005744270 */
[----:B------:R-:W-:Y:S01]  /*0270*/  LOP3.LUT R17, R2, 0x7, RZ, 0xc0, !PT ;  /* 0x0000000702117812 */ /* 0x000fe200078ec0ff */
[----:B------:R-:W-:Y:S01]  /*0280*/  IMAD R16, R8, 0x50, R3 ;  /* 0x0000005008107824 */ /* 0x000fe200078e0203 */
[----:B------:R-:W-:Y:S02]  /*0290*/  PLOP3.LUT P1, PT, P1, P2, PT, 0x80, 0x8 ;  /* 0x000000000008781c */ /* 0x000fe40000f25070 */
[C---:B------:R-:W-:Y:S02]  /*02a0*/  LOP3.LUT R19, R2.reuse, 0x3, RZ, 0xc0, !PT ;  /* 0x0000000302137812 */ /* 0x040fe400078ec0ff */
[----:B------:R-:W-:-:S02]  /*02b0*/  LOP3.LUT R15, R2, 0x7ffffff8, RZ, 0xc0, !PT ;  /* 0x7ffffff8020f7812 */ /* 0x000fc400078ec0ff */
[----:B------:R-:W-:Y:S01]  /*02c0*/  ISETP.LT.AND P0, PT, R8, UR4, !P0 ;  /* 0x0000000408007c0c */ /* 0x000fe2000c701270 */
[----:B------:R-:W-:-:S12]  /*02d0*/  UMOV UR4, URZ ;  /* 0x000000ff00047c82 */ /* 0x000fd80008000000 */
.L_x_31:
[----:B0-----:R-:W0:Y:S08]  /*02e0*/  @P0 LDC R21, c[0x0][0x3a4] ;  /* 0x0000e900ff150b82 */ /* 0x001e300000000800 */
[----:B------:R-:W1:Y:S08]  /*02f0*/  @P0 LDC R18, c[0x0][0x3bc] ;  /* 0x0000ef00ff120b82 */ /* 0x000e700000000800 */
[----:B------:R-:W2:Y:S08]  /*0300*/  @P1 LDC.64 R4, c[0x0][0x3a8] ;  /* 0x0000ea00ff041b82 */ /* 0x000eb00000000a00 */
[----:B------:R-:W3:Y:S01]  /*0310*/  @P0 LDC R20, c[0x0][0x3c0] ;  /* 0x0000f000ff140b82 */ /* 0x000ee20000000800 */
[----:B0-----:R-:W-:-:S07]  /*0320*/  @P0 IMAD R21, R10, R21, UR4 ;  /* 0x000000040a150e24 */ /* 0x001fce000f8e0215 */
[----:B------:R-:W0:Y:S01]  /*0330*/  @P0 LDC.64 R6, c[0x0][0x388] ;  /* 0x0000e200ff060b82 */ /* 0x000e220000000a00 */
[----:B-1----:R-:W-:-:S07]  /*0340*/  @P0 IMAD R18, R21, R18, R8 ;  /* 0x0000001215120224 */ /* 0x002fce00078e0208 */
[----:B------:R-:W1:Y:S01]  /*0350*/  @P1 LDC.64 R2, c[0x0][0x380] ;  /* 0x0000e000ff021b82 */ /* 0x000e620000000a00 */
[----:B--2---:R-:W-:-:S04]  /*0360*/  @P1 IMAD R4, R4, UR4, R13 ;  /* 0x0000000404041c24 */ /* 0x004fc8000f8e020d */
[----:B------:R-:W-:Y:S02]  /*0370*/  @P1 IMAD R5, R4, R5, R14 ;  /* 0x0000000504051224 */ /* 0x000fe400078e020e */
[----:B---3--:R-:W-:Y:S02]  /*0380*/  @P0 IMAD R21, R18, R20, R9 ;  /* 0x0000001412150224 */ /* 0x008fe400078e0209 */
[----:B------:R-:W-:Y:S02]  /*0390*/  HFMA2 R18, -RZ, RZ, 0, 0 ;  /* 0x00000000ff127431 */ /* 0x000fe400000001ff */
[----:B0-----:R-:W-:-:S06]  /*03a0*/  @P0 IMAD.WIDE R6, R21, 0x4, R6 ;  /* 0x0000000415060825 */ /* 0x001fcc00078e0206 */
[----:B------:R-:W2:Y:S01]  /*03b0*/  @P0 LDG.E R6, desc[UR6][R6.64] ;  /* 0x0000000606060981 */ /* 0x000ea2000c1e1900 */
[----:B-1----:R-:W-:-:S05]  /*03c0*/  @P1 IMAD.WIDE R2, R5, 0x4, R2 ;  /* 0x0000000405021825 */ /* 0x002fca00078e0202 */
[----:B------:R-:W3:Y:S01]  /*03d0*/  @P1 LDG.E R18, desc[UR6][R2.64] ;  /* 0x0000000602121981 */ /* 0x000ee2000c1e1900 */
[----:B------:R-:W0:Y:S01]  /*03e0*/  @P0 S2R R5, SR_CgaCtaId ;  /* 0x0000000000050919 */ /* 0x000e220000008800 */
[----:B------:R-:W-:-:S05]  /*03f0*/  @P0 MOV R4, 0x400 ;  /* 0x0000040000040802 */ /* 0x000fca0000000f00 */
[----:B------:R-:W-:Y:S02]  /*0400*/  @P0 VIADD R4, R4, 0x640 ;  /* 0x0000064004040836 */ /* 0x000fe40000000000 */
[----:B------:R-:W-:-:S03]  /*0410*/  IMAD R21, R9, 0x4, R16 ;  /* 0x0000000409157824 */ /* 0x000fc600078e0210 */
[----:B0-----:R-:W-:-:S05]  /*0420*/  @P0 LEA R5, R5, R4, 0x18 ;  /* 0x0000000405050211 */ /* 0x001fca00078ec0ff */
[----:B------:R-:W-:-:S04]  /*0430*/  @P0 IMAD R4, R8, 0x14, R5 ;  /* 0x0000001408040824 */ /* 0x000fc800078e0205 */
[----:B------:R-:W-:-:S05]  /*0440*/  @P0 IMAD R5, R9, 0x4, R4 ;  /* 0x0000000409050824 */ /* 0x000fca00078e0204 */
[----:B--2---:R0:W-:Y:S04]  /*0450*/  @P0 STS [R5], R6 ;  /* 0x0000000605000388 */ /* 0x0041e80000000800 */
[----:B---3--:R0:W-:Y:S01]  /*0460*/  STS [R21], R18 ;  /* 0x0000001215007388 */ /* 0x0081e20000000800 */
[----:B------:R-:W-:Y:S06]  /*0470*/  BAR.SYNC.DEFER_BLOCKING 0x0 ;  /* 0x0000000000007b1d */ /* 0x000fec0000010000 */
[----:B------:R-:W-:Y:S05]  /*0480*/  @!P3 BRA `(.L_x_24) ;  /* 0x0000000400e8b947 */ /* 0x000fea0003800000 */
[----:B------:R-:W-:-:S07]  /*0490*/  IMAD.MOV.U32 R3, RZ, RZ, RZ ;  /* 0x000000ffff037224 */ /* 0x000fce00078e00ff */
.L_x_30:
[----:B0-----:R-:W0:Y:S01]  /*04a0*/  S2R R5, SR_CgaCtaId ;  /* 0x0000000000057919 */ /* 0x001e220000008800 */
[----:B------:R-:W1:Y:S01]  /*04b0*/  LDCU UR5, c[0x0][0x3c0] ;  /* 0x00007800ff0577ac */ /* 0x000e620008000800 */
[----:B------:R-:W-:Y:S01]  /*04c0*/  MOV R2, 0x400 ;  /* 0x0000040000027802 */ /* 0x000fe20000000f00 */
[----:B------:R-:W-:Y:S01]  /*04d0*/  IMAD R4, R3, 0x50, R16 ;  /* 0x0000005003047824 */ /* 0x000fe200078e0210 */
[----:B------:R-:W2:Y:S03]  /*04e0*/  LDCU UR8, c[0x0][0x3bc] ;  /* 0x00007780ff0877ac */ /* 0x000ea60008000800 */
[----:B------:R-:W-:Y:S01]  /*04f0*/  VIADD R2, R2, 0x640 ;  /* 0x0000064002027836 */ /* 0x000fe20000000000 */
[----:B-1----:R-:W-:-:S04]  /*0500*/  UISETP.GE.U32.AND UP0, UPT, UR5, 0x8, UPT ;  /* 0x000000080500788c */ /* 0x002fc8000bf06070 */
[----:B0-----:R-:W-:Y:S02]  /*0510*/  LEA R6, R5, R2, 0x18 ;  /* 0x0000000205067211 */ /* 0x001fe400078ec0ff */
[----:B------:R-:W-:-:S03]  /*0520*/  IADD3 R2, PT, PT, R8, R3, RZ ;  /* 0x0000000308027210 */ /* 0x000fc60007ffe0ff */
[C---:B------:R-:W-:Y:S02]  /*0530*/  IMAD R5, R3.reuse, 0x14, R6 ;  /* 0x0000001403057824 */ /* 0x040fe400078e0206 */
[----:B------:R-:W-:Y:S02]  /*0540*/  VIADD R3, R3, 0x1 ;  /* 0x0000000103037836 */ /* 0x000fe40000000000 */
[----:B------:R-:W-:-:S03]  /*0550*/  IMAD.MOV.U32 R6, RZ, RZ, RZ ;  /* 0x000000ffff067224 */ /* 0x000fc600078e00ff */
[----:B--2---:R-:W-:Y:S01]  /*0560*/  ISETP.NE.AND P2, PT, R3, UR8, PT ;  /* 0x0000000803007c0c */ /* 0x004fe2000bf45270 */
[----:B------:R-:W-:-:S12]  /*0570*/  BRA.U !UP0, `(.L_x_25) ;  /* 0x0000000108c07547 */ /* 0x000fd8000b800000 */
[----:B------:R-:W-:-:S07]  /*0580*/  IMAD.MOV.U32 R18, RZ, RZ, RZ ;  /* 0x000000ffff127224 */ /* 0x000fce00078e00ff */
.L_x_26:
[----:B------:R-:W-:-:S05]  /*0590*/  IMAD.IADD R21, R9, 0x1, R18 ;  /* 0x0000000109157824 */ /* 0x000fca00078e0212 */
[----:B------:R-:W-:Y:S02]  /*05a0*/  VIMNMX.U32 R6, PT, PT, R2, R21, !PT ;  /* 0x0000001502067248 */ /* 0x000fe40007fe0000 */
[C---:B------:R-:W-:Y:S02]  /*05b0*/  VIADDMNMX.U32 R7, R21.reuse, 0x1, R2, !PT ;  /* 0x0000000115077846 */ /* 0x040fe40007800002 */
[----:B------:R-:W-:Y:S01]  /*05c0*/  ISETP.GT.U32.AND P4, PT, R6, 0x13, PT ;  /* 0x000000130600780c */ /* 0x000fe20003f84070 */
[----:B------:R-:W-:Y:S01]  /*05d0*/  IMAD R6, R21, 0x4, R4 ;  /* 0x0000000415067824 */ /* 0x000fe200078e0204 */
[----:B------:R-:W-:Y:S02]  /*05e0*/  ISETP.GT.U32.AND P5, PT, R7, 0x13, PT ;  /* 0x000000130700780c */ /* 0x000fe40003fa4070 */
[C---:B------:R-:W-:Y:S01]  /*05f0*/  LEA R7, R18.reuse, R5, 0x2 ;  /* 0x0000000512077211 */ /* 0x040fe200078e10ff */
[----:B------:R-:W-:Y:S01]  /*0600*/  VIADD R18, R18, 0x8 ;  /* 0x0000000812127836 */ /* 0x000fe20000000000 */
[----:B------:R-:W-:-:S04]  /*0610*/  VIADDMNMX.U32 R24, R21, 0x2, R2, !PT ;  /* 0x0000000215187846 */ /* 0x000fc80007800002 */
[----:B------:R-:W-:Y:S02]  /*0620*/  ISETP.GT.U32.AND P6, PT, R24, 0x13, PT ;  /* 0x000000131800780c */ /* 0x000fe40003fc4070 */
[----:B------:R-:W-:Y:S01]  /*0630*/  VIADDMNMX.U32 R24, R21, 0x3, R2, !PT ;  /* 0x0000000315187846 */ /* 0x000fe20007800002 */
[----:B------:R-:W-:Y:S04]  /*0640*/  @!P4 LDS R23, [R6] ;  /* 0x000000000617c984 */ /* 0x000fe80000000800 */
[----:B------:R-:W0:Y:S04]  /*0650*/  @!P4 LDS R20, [R7] ;  /* 0x000000000714c984 */ /* 0x000e280000000800 */
[----:B------:R-:W-:Y:S04]  /*0660*/  @!P5 LDS R25, [R6+0x4] ;  /* 0x000004000619d984 */ /* 0x000fe80000000800 */
[----:B------:R-:W1:Y:S01]  /*0670*/  @!P5 LDS R22, [R7+0x4] ;  /* 0x000004000716d984 */ /* 0x000e620000000800 */
[----:B0-----:R-:W-:Y:S01]  /*0680*/  @!P4 FFMA R0, R23, R20, R0 ;  /* 0x000000141700c223 */ /* 0x001fe20000000000 */
[----:B------:R-:W-:-:S02]  /*0690*/  VIADDMNMX.U32 R20, R21, 0x4, R2, !PT ;  /* 0x0000000415147846 */ /* 0x000fc40007800002 */
[----:B------:R-:W-:Y:S01]  /*06a0*/  @!P6 LDS R23, [R6+0x8] ;  /* 0x000008000617e984 */ /* 0x000fe20000000800 */
[----:B------:R-:W-:Y:S01]  /*06b0*/  ISETP.GT.U32.AND P4, PT, R24, 0x13, PT ;  /* 0x000000131800780c */ /* 0x000fe20003f84070 */
[----:B-1----:R-:W-:Y:S01]  /*06c0*/  @!P5 FFMA R0, R25, R22, R0 ;  /* 0x000000161900d223 */ /* 0x002fe20000000000 */
[----:B------:R-:W-:Y:S02]  /*06d0*/  ISETP.GT.U32.AND P5, PT, R20, 0x13, PT ;  /* 0x000000131400780c */ /* 0x000fe40003fa4070 */
[----:B------:R-:W0:Y:S09]  /*06e0*/  @!P6 LDS R20, [R7+0x8] ;  /* 0x000008000714e984 */ /* 0x000e320000000800 */
[----:B------:R-:W-:Y:S04]  /*06f0*/  @!P4 LDS R25, [R6+0xc] ;  /* 0x00000c000619c984 */ /* 0x000fe80000000800 */
[----:B------:R-:W1:Y:S04]  /*0700*/  @!P4 LDS R22, [R7+0xc] ;  /* 0x00000c000716c984 */ /* 0x000e680000000800 */
[----:B------:R-:W-:Y:S04]  /*0710*/  @!P5 LDS R27, [R6+0x10] ;  /* 0x00001000061bd984 */ /* 0x000fe80000000800 */
[----:B------:R-:W2:Y:S01]  /*0720*/  @!P5 LDS R24, [R7+0x10] ;  /* 0x000010000718d984 */ /* 0x000ea20000000800 */
[----:B0-----:R-:W-:Y:S01]  /*0730*/  @!P6 FFMA R0, R23, R20, R0 ;  /* 0x000000141700e223 */ /* 0x001fe20000000000 */
[----:B------:R-:W-:-:S04]  /*0740*/  VIADDMNMX.U32 R20, R21, 0x5, R2, !PT ;  /* 0x0000000515147846 */ /* 0x000fc80007800002 */
[----:B------:R-:W-:Y:S02]  /*0750*/  ISETP.GT.U32.AND P6, PT, R20, 0x13, PT ;  /* 0x000000131400780c */ /* 0x000fe40003fc4070 */
[----:B------:R-:W-:Y:S01]  /*0760*/  VIADDMNMX.U32 R20, R21, 0x6, R2, !PT ;  /* 0x0000000615147846 */ /* 0x000fe20007800002 */
[----:B-1----:R-:W-:Y:S01]  /*0770*/  @!P4 FFMA R0, R25, R22, R0 ;  /* 0x000000161900c223 */ /* 0x002fe20000000000 */
[----:B------:R-:W-:Y:S02]  /*0780*/  VIADDMNMX.U32 R21, R21, 0x7, R2, !PT ;  /* 0x0000000715157846 */ /* 0x000fe40007800002 */
[----:B------:R-:W-:Y:S01]  /*0790*/  ISETP.GT.U32.AND P4, PT, R20, 0x13, PT ;  /* 0x000000131400780c */ /* 0x000fe20003f84070 */
[----:B--2---:R-:W-:Y:S01]  /*07a0*/  @!P5 FFMA R0, R27, R24, R0 ;  /* 0x000000181b00d223 */ /* 0x004fe20000000000 */
[----:B------:R-:W-:-:S05]  /*07b0*/  ISETP.GT.U32.AND P5, PT, R21, 0x13, PT ;  /* 0x000000131500780c */ /* 0x000fca0003fa4070 */
[----:B------:R-:W-:Y:S04]  /*07c0*/  @!P6 LDS R20, [R7+0x14] ;  /* 0x000014000714e984 */ /* 0x000fe80000000800 */
[----:B------:R-:W0:Y:S04]  /*07d0*/  @!P6 LDS R21, [R6+0x14] ;  /* 0x000014000615e984 */ /* 0x000e280000000800 */
[----:B------:R-:W-:Y:S04]  /*07e0*/  @!P4 LDS R23, [R6+0x18] ;  /* 0x000018000617c984 */ /* 0x000fe80000000800 */
[----:B------:R-:W1:Y:S04]  /*07f0*/  @!P4 LDS R22, [R7+0x18] ;  /* 0x000018000716c984 */ /* 0x000e680000000800 */
[----:B------:R-:W-:Y:S04]  /*0800*/  @!P5 LDS R25, [R6+0x1c] ;  /* 0x00001c000619d984 */ /* 0x000fe80000000800 */
[----:B------:R-:W2:Y:S01]  /*0810*/  @!P5 LDS R24, [R7+0x1c] ;  /* 0x00001c000718d984 */ /* 0x000ea20000000800 */
[----:B0-----:R-:W-:Y:S01]  /*0820*/  @!P6 FFMA R0, R21, R20, R0 ;  /* 0x000000141500e223 */ /* 0x001fe20000000000 */
[----:B------:R-:W-:-:S03]  /*0830*/  ISETP.NE.AND P6, PT, R18, R15, PT ;  /* 0x0000000f1200720c */ /* 0x000fc60003fc5270 */
[----:B-1----:R-:W-:-:S04]  /*0840*/  @!P4 FFMA R0, R23, R22, R0 ;  /* 0x000000161700c223 */ /* 0x002fc80000000000 */
[----:B--2---:R-:W-:-:S06]  /*0850*/  @!P5 FFMA R0, R25, R24, R0 ;  /* 0x000000181900d223 */ /* 0x004fcc0000000000 */
[----:B------:R-:W-:Y:S05]  /*0860*/  @P6 BRA `(.L_x_26) ;  /* 0xfffffffc00486947 */ /* 0x000fea000383ffff */
[----:B------:R-:W-:-:S07]  /*0870*/  IMAD.MOV.U32 R6, RZ, RZ, R15 ;  /* 0x000000ffff067224 */ /* 0x000fce00078e000f */
.L_x_25:
[----:B------:R-:W-:-:S13]  /*0880*/  ISETP.NE.AND P4, PT, R17, RZ, PT ;  /* 0x000000ff1100720c */ /* 0x000fda0003f85270 */
[----:B------:R-:W-:Y:S05]  /*0890*/  @!P4 BRA `(.L_x_27) ;  /* 0x0000000000e0c947 */ /* 0x000fea0003800000 */
[----:B------:R-:W-:Y:S01]  /*08a0*/  VIADD R7, R17, 0xffffffff ;  /* 0xffffffff11077836 */ /* 0x000fe20000000000 */
[----:B------:R-:W-:-:S04]  /*08b0*/  ISETP.NE.AND P4, PT, R19, RZ, PT ;  /* 0x000000ff1300720c */ /* 0x000fc80003f85270 */
[----:B------:R-:W-:-:S13]  /*08c0*/  ISETP.GE.U32.AND P5, PT, R7, 0x3, PT ;  /* 0x000000030700780c */ /* 0x000fda0003fa6070 */
[----:B------:R-:W-:Y:S05]  /*08d0*/  @!P5 BRA `(.L_x_28) ;  /* 0x000000000060d947 */ /* 0x000fea0003800000 */
[C---:B------:R-:W-:Y:S01]  /*08e0*/  IMAD.IADD R23, R6.reuse, 0x1, R9 ;  /* 0x0000000106177824 */ /* 0x040fe200078e0209 */
[C---:B------:R-:W-:Y:S01]  /*08f0*/  LEA R25, R6.reuse, R5, 0x2 ;  /* 0x0000000506197211 */ /* 0x040fe200078e10ff */
[----:B------:R-:W-:Y:S02]  /*0900*/  VIADD R6, R6, 0x4 ;  /* 0x0000000406067836 */ /* 0x000fe40000000000 */
[C---:B------:R-:W-:Y:S01]  /*0910*/  IMAD R24, R23.reuse, 0x4, R4 ;  /* 0x0000000417187824 */ /* 0x040fe200078e0204 */
[----:B------:R-:W-:Y:S02]  /*0920*/  VIMNMX.U32 R7, PT, PT, R2, R23, !PT ;  /* 0x0000001702077248 */ /* 0x000fe40007fe0000 */
[--C-:B------:R-:W-:Y:S02]  /*0930*/  VIADDMNMX.U32 R22, R23, 0x2, R2.reuse, !PT ;  /* 0x0000000217167846 */ /* 0x100fe40007800002 */
[----:B------:R-:W-:Y:S02]  /*0940*/  ISETP.GT.U32.AND P6, PT, R7, 0x13, PT ;  /* 0x000000130700780c */ /* 0x000fe40003fc4070 */
[----:B------:R-:W-:-:S04]  /*0950*/  VIADDMNMX.U32 R7, R23, 0x1, R2, !PT ;  /* 0x0000000117077846 */ /* 0x000fc80007800002 */
[----:B------:R-:W-:-:S07]  /*0960*/  ISETP.GT.U32.AND P5, PT, R7, 0x13, PT ;  /* 0x000000130700780c */ /* 0x000fce0003fa4070 */
[----:B------:R-:W-:Y:S04]  /*0970*/  @!P6 LDS R7, [R24] ;  /* 0x000000001807e984 */ /* 0x000fe80000000800 */
[----:B------:R-:W0:Y:S04]  /*0980*/  @!P6 LDS R18, [R25] ;  /* 0x000000001912e984 */ /* 0x000e280000000800 */
[----:B------:R-:W-:Y:S04]  /*0990*/  @!P5 LDS R21, [R24+0x4] ;  /* 0x000004001815d984 */ /* 0x000fe80000000800 */
[----:B------:R-:W1:Y:S01]  /*09a0*/  @!P5 LDS R20, [R25+0x4] ;  /* 0x000004001914d984 */ /* 0x000e620000000800 */
[----:B0-----:R-:W-:Y:S01]  /*09b0*/  @!P6 FFMA R0, R7, R18, R0 ;  /* 0x000000120700e223 */ /* 0x001fe20000000000 */
[----:B------:R-:W-:-:S02]  /*09c0*/  ISETP.GT.U32.AND P6, PT, R22, 0x13, PT ;  /* 0x000000131600780c */ /* 0x000fc40003fc4070 */
[----:B------:R-:W-:Y:S01]  /*09d0*/  VIADDMNMX.U32 R7, R23, 0x3, R2, !PT ;  /* 0x0000000317077846 */ /* 0x000fe20007800002 */
[----:B-1----:R-:W-:-:S03]  /*09e0*/  @!P5 FFMA R0, R21, R20, R0 ;  /* 0x000000141500d223 */ /* 0x002fc60000000000 */
[----:B------:R-:W-:-:S07]  /*09f0*/  ISETP.GT.U32.AND P5, PT, R7, 0x13, PT ;  /* 0x000000130700780c */ /* 0x000fce0003fa4070 */
[----:B------:R-:W-:Y:S04]  /*0a00*/  @!P6 LDS R7, [R24+0x8] ;  /* 0x000008001807e984 */ /* 0x000fe80000000800 */
[----:B------:R-:W0:Y:S04]  /*0a10*/  @!P6 LDS R18, [R25+0x8] ;  /* 0x000008001912e984 */ /* 0x000e280000000800 */
[----:B------:R-:W-:Y:S04]  /*0a20*/  @!P5 LDS R21, [R24+0xc] ;  /* 0x00000c001815d984 */ /* 0x000fe80000000800 */
[----:B------:R-:W1:Y:S01]  /*0a30*/  @!P5 LDS R20, [R25+0xc] ;  /* 0x00000c001914d984 */ /* 0x000e620000000800 */
[----:B0-----:R-:W-:-:S04]  /*0a40*/  @!P6 FFMA R0, R7, R18, R0 ;  /* 0x000000120700e223 */ /* 0x001fc80000000000 */
[----:B-1----:R-:W-:-:S07]  /*0a50*/  @!P5 FFMA R0, R21, R20, R0 ;  /* 0x000000141500d223 */ /* 0x002fce0000000000 */
.L_x_28:
[----:B------:R-:W-:Y:S05]  /*0a60*/  @!P4 BRA `(.L_x_27) ;  /* 0x00000000006cc947 */ /* 0x000fea0003800000 */
[----:B------:R-:W0:Y:S01]  /*0a70*/  LDCU UR5, c[0x0][0x3c0] ;  /* 0x00007800ff0577ac */ /* 0x000e220008000800 */
[----:B------:R-:W-:Y:S01]  /*0a80*/  ISETP.NE.AND P4, PT, R19, 0x1, PT ;  /* 0x000000011300780c */ /* 0x000fe20003f85270 */
[----:B0-----:R-:W-:-:S12]  /*0a90*/  ULOP3.LUT UP0, URZ, UR5, 0x1, URZ, 0xc0, !UPT ;  /* 0x0000000105ff7892 */ /* 0x001fd8000f80c0ff */
[----:B------:R-:W-:Y:S05]  /*0aa0*/  @!P4 BRA `(.L_x_29) ;  /* 0x000000000038c947 */ /* 0x000fea0003800000 */
[C---:B------:R-:W-:Y:S02]  /*0ab0*/  IMAD.IADD R7, R6.reuse, 0x1, R9 ;  /* 0x0000000106077824 */ /* 0x040fe400078e0209 */
[C---:B------:R-:W-:Y:S01]  /*0ac0*/  IMAD R23, R6.reuse, 0x4, R5 ;  /* 0x0000000406177824 */ /* 0x040fe200078e0205 */
[----:B------:R-:W-:Y:S01]  /*0ad0*/  IADD3 R6, PT, PT, R6, 0x2, RZ ;  /* 0x0000000206067810 */ /* 0x000fe20007ffe0ff */
[C---:B------:R-:W-:Y:S01]  /*0ae0*/  IMAD R22, R7.reuse, 0x4, R4 ;  /* 0x0000000407167824 */ /* 0x040fe200078e0204 */
[----:B------:R-:W-:Y:S02]  /*0af0*/  VIMNMX.U32 R18, PT, PT, R2, R7, !PT ;  /* 0x0000000702127248 */ /* 0x000fe40007fe0000 */
[----:B------:R-:W-:Y:S02]  /*0b00*/  VIADDMNMX.U32 R20, R7, 0x1, R2, !PT ;  /* 0x0000000107147846 */ /* 0x000fe40007800002 */
[----:B------:R-:W-:Y:S02]  /*0b10*/  ISETP.GT.U32.AND P4, PT, R18, 0x13, PT ;  /* 0x000000131200780c */ /* 0x000fe40003f84070 */
[----:B------:R-:W-:-:S11]  /*0b20*/  ISETP.GT.U32.AND P5, PT, R20, 0x13, PT ;  /* 0x000000131400780c */ /* 0x000fd60003fa4070 */
[----:B------:R-:W-:Y:S04]  /*0b30*/  @!P4 LDS R7, [R22] ;  /* 0x000000001607c984 */ /* 0x000fe80000000800 */
[----:B------:R-:W0:Y:S04]  /*0b40*/  @!P4 LDS R18, [R23] ;  /* 0x000000001712c984 */ /* 0x000e280000000800 */
[----:B------:R-:W-:Y:S04]  /*0b50*/  @!P5 LDS R21, [R22+0x4] ;  /* 0x000004001615d984 */ /* 0x000fe80000000800 */
[----:B------:R-:W1:Y:S01]  /*0b60*/  @!P5 LDS R20, [R23+0x4] ;  /* 0x000004001714d984 */ /* 0x000e620000000800 */
[----:B0-----:R-:W-:-:S04]  /*0b70*/  @!P4 FFMA R0, R7, R18, R0 ;  /* 0x000000120700c223 */ /* 0x001fc80000000000 */
[----:B-1----:R-:W-:-:S07]  /*0b80*/  @!P5 FFMA R0, R21, R20, R0 ;  /* 0x000000141500d223 */ /* 0x002fce0000000000 */
.L_x_29:
[----:B------:R-:W-:Y:S05]  /*0b90*/  BRA.U !UP0, `(.L_x_27) ;  /* 0x0000000108207547 */ /* 0x000fea000b800000 */
[----:B------:R-:W-:-:S05]  /*0ba0*/  IMAD.IADD R7, R9, 0x1, R6 ;  /* 0x0000000109077824 */ /* 0x000fca00078e0206 */
[----:B------:R-:W-:-:S04]  /*0bb0*/  VIMNMX.U32 R2, PT, PT, R2, R7, !PT ;  /* 0x0000000702027248 */ /* 0x000fc80007fe0000 */
[----:B------:R-:W-:-:S13]  /*0bc0*/  ISETP.GT.U32.AND P4, PT, R2, 0x13, PT ;  /* 0x000000130200780c */ /* 0x000fda0003f84070 */
[----:B------:R-:W-:Y:S02]  /*0bd0*/  @!P4 IMAD R2, R6, 0x4, R5 ;  /* 0x000000040602c824 */ /* 0x000fe400078e0205 */
[----:B------:R-:W-:-:S04]  /*0be0*/  @!P4 IMAD R4, R7, 0x4, R4 ;  /* 0x000000040704c824 */ /* 0x000fc800078e0204 */
[----:B------:R-:W-:Y:S04]  /*0bf0*/  @!P4 LDS R2, [R2] ;  /* 0x000000000202c984 */ /* 0x000fe80000000800 */
[----:B------:R-:W0:Y:S02]  /*0c00*/  @!P4 LDS R5, [R4] ;  /* 0x000000000405c984 */ /* 0x000e240000000800 */
[----:B0-----:R-:W-:-:S07]  /*0c10*/  @!P4 FFMA R0, R5, R2, R0 ;  /* 0x000000020500c223 */ /* 0x001fce0000000000 */
.L_x_27:
[----:B------:R-:W-:Y:S05]  /*0c20*/  @P2 BRA `(.L_x_30) ;  /* 0xfffffff8001c2947 */ /* 0x000fea000383ffff */
.L_x_24:
[----:B------:R-:W1:Y:S01]  /*0c30*/  LDCU UR5, c[0x0][0x3a4] ;  /* 0x00007480ff0577ac */ /* 0x000e620008000800 */
[----:B------:R-:W-:-:S04]  /*0c40*/  UIADD3 UR4, UPT, UPT, UR4, 0x1, URZ ;  /* 0x0000000104047890 */ /* 0x000fc8000fffe0ff */
[----:B-1----:R-:W-:Y:S01]  /*0c50*/  UISETP.NE.AND UP0, UPT, UR4, UR5, UPT ;  /* 0x000000050400728c */ /* 0x002fe2000bf05270 */
[----:B------:R-:W-:Y:S08]  /*0c60*/  BAR.SYNC.DEFER_BLOCKING 0x0 ;  /* 0x0000000000007b1d */ /* 0x000ff00000010000 */
[----:B------:R-:W-:Y:S05]  /*0c70*/  BRA.U UP0, `(.L_x_31) ;  /* 0xfffffff500987547 */ /* 0x000fea000b83ffff */
.L_x_23:
[----:B------:R-:W1:Y:S01]  /*0c80*/  LDC.64 R2, c[0x0][0x390] ;  /* 0x0000e400ff027b82 */ /* 0x000e620000000a00 */
[----:B------:R-:W2:Y:S01]  /*0c90*/  LDCU UR4, c[0x0][0x3b4] ;  /* 0x00007680ff0477ac */ /* 0x000ea20008000800 */
[----:B------:R-:W3:Y:S06]  /*0ca0*/  LDCU UR5, c[0x0][0x3b8] ;  /* 0x00007700ff0577ac */ /* 0x000eec0008000800 */
[----:B0-----:R-:W0:Y:S01]  /*0cb0*/  LDC.64 R4, c[0x0][0x398] ;  /* 0x0000e600ff047b82 */ /* 0x001e220000000a00 */
[----:B-1----:R-:W-:-:S04]  /*0cc0*/  ISETP.NE.U32.AND P0, PT, R2, RZ, PT ;  /* 0x000000ff0200720c */ /* 0x002fc80003f05070 */
[----:B------:R-:W-:-:S13]  /*0cd0*/  ISETP.NE.AND.EX P0, PT, R3, RZ, PT, P0 ;  /* 0x000000ff0300720c */ /* 0x000fda0003f05300 */
[----:B------:R-:W1:Y:S02]  /*0ce0*/  @P0 LDC.64 R2, c[0x0][0x390] ;  /* 0x0000e400ff020b82 */ /* 0x000e640000000a00 */
[----:B-1----:R-:W-:-:S06]  /*0cf0*/  @P0 IMAD.WIDE.U32 R2, R10, 0x4, R2 ;  /* 0x000000040a020825 */ /* 0x002fcc00078e0002 */
[----:B------:R-:W4:Y:S01]  /*0d00*/  @P0 LDG.E R2, desc[UR6][R2.64] ;  /* 0x0000000602020981 */ /* 0x000f22000c1e1900 */
[----:B--2---:R-:W-:-:S04]  /*0d10*/  IMAD R10, R10, UR4, R12 ;  /* 0x000000040a0a7c24 */ /* 0x004fc8000f8e020c */
[----:B---3--:R-:W-:-:S04]  /*0d20*/  IMAD R11, R10, UR5, R11 ;  /* 0x000000050a0b7c24 */ /* 0x008fc8000f8e020b */
[----:B0-----:R-:W-:-:S04]  /*0d30*/  IMAD.WIDE R4, R11, 0x4, R4 ;  /* 0x000000040b047825 */ /* 0x001fc800078e0204 */
[----:B----4-:R-:W-:-:S05]  /*0d40*/  @P0 FADD R0, R2, R0 ;  /* 0x0000000002000221 */ /* 0x010fca0000000000 */
[----:B------:R-:W-:Y:S01]  /*0d50*/  STG.E desc[UR6][R4.64], R0 ;  /* 0x0000000004007986 */ /* 0x000fe2000c101906 */
[----:B------:R-:W-:Y:S05]  /*0d60*/  EXIT ;  /* 0x000000000000794d */ /* 0x000fea0003800000 */
.L_x_32:
        /* <DEDUP_REMOVED lines=9> */
.L_x_46:


//--------------------- .text.conv2d_forward      --------------------------
	.section	.text.conv2d_forward,"ax",@progbits
	.align	128
        .global         conv2d_forward
        .type           conv2d_forward,@function
        .size           conv2d_forward,(.L_x_47 - conv2d_forward)
        .other          conv2d_forward,@"STO_CUDA_ENTRY STV_DEFAULT"
conv2d_forward:
.text.conv2d_forward:
[----:B------:R-:W-:Y:S01]  /*0000*/  LDC R1, c[0x0][0x37c] ;  /* 0x0000df00ff017b82 */ /* 0x000fe20000000800 */
[----:B------:R-:W0:Y:S07]  /*0010*/  S2R R5, SR_TID.Y ;  /* 0x0000000000057919 */ /* 0x000e2e0000002200 */
[----:B------:R-:W1:Y:S01]  /*0020*/  LDC R3, c[0x0][0x360] ;  /* 0x0000d800ff037b82 */ /* 0x000e620000000800 */
[----:B------:R-:W2:Y:S01]  /*0030*/  LDCU.64 UR8, c[0x0][0x3b0] ;  /* 0x00007600ff0877ac */ /* 0x000ea20008000a00 */
[----:B------:R-:W1:Y:S01]  /*0040*/  S2R R0, SR_TID.X ;  /* 0x0000000000007919 */ /* 0x000e620000002100 */
[----:B------:R-:W3:Y:S01]  /*0050*/  LDCU UR6, c[0x0][0x3b8] ;  /* 0x00007700ff0677ac */ /* 0x000ee20008000800 */
[----:B------:R-:W4:Y:S04]  /*0060*/  S2R R2, SR_CTAID.Z ;  /* 0x0000000000027919 */ /* 0x000f280000002700 */
[----:B------:R-:W0:Y:S08]  /*0070*/  S2UR UR5, SR_CTAID.Y ;  /* 0x00000000000579c3 */ /* 0x000e300000002600 */
        /* <DEDUP_REMOVED lines=8> */
[----:B------:R-:W0:Y:S01]  /*0100*/  LDC R5, c[0x0][0x3bc] ;  /* 0x0000ef00ff057b82 */ /* 0x000e220000000800 */
[----:B------:R-:W1:Y:S01]  /*0110*/  LDCU UR4, c[0x0][0x3d0] ;  /* 0x00007a00ff0477ac */ /* 0x000e620008000800 */
[----:B------:R-:W2:Y:S06]  /*0120*/  LDCU.64 UR8, c[0x0][0x358] ;  /* 0x00006b00ff0877ac */ /* 0x000eac0008000a00 */
[----:B------:R-:W0:Y:S08]  /*0130*/  LDC.64 R10, c[0x0][0x3c0] ;  /* 0x0000f000ff0a7b82 */ /* 0x000e300000000a00 */
[----:B------:R-:W3:Y:S08]  /*0140*/  LDC R8, c[0x0][0x3a4] ;  /* 0x0000e900ff087b82 */ /* 0x000ef00000000800 */
[----:B------:R-:W1:Y:S01]  /*0150*/  LDC.64 R6, c[0x0][0x3c8] ;  /* 0x0000f200ff067b82 */ /* 0x000e620000000a00 */
[----:B0-----:R-:W-:-:S04]  /*0160*/  VIMNMX R0, PT, PT, R5, R10, PT ;  /* 0x0000000a05007248 */ /* 0x001fc80003fe0100 */
[----:B------:R-:W-:Y:S01]  /*0170*/  ISETP.GE.AND P0, PT, R0, 0x1, PT ;  /* 0x000000010000780c */ /* 0x000fe20003f06270 */
[----:B------:R-:W-:-:S03]  /*0180*/  IMAD.MOV.U32 R0, RZ, RZ, RZ ;  /* 0x000000ffff007224 */ /* 0x000fc600078e00ff */
[----:B---3--:R-:W-:Y:S01]  /*0190*/  ISETP.LT.OR P0, PT, R8, 0x1, !P0 ;  /* 0x000000010800780c */ /* 0x008fe20004701670 */
[----:B-1----:R-:W-:Y:S02]  /*01a0*/  IMAD R6, R3, R6, -UR4 ;  /* 0x8000000403067e24 */ /* 0x002fe4000f8e0206 */
[----:B------:R-:W-:-:S10]  /*01b0*/  IMAD R5, R4, R11, -R7 ;  /* 0x0000000b04057224 */ /* 0x000fd400078e0a07 */
[----:B--2---:R-:W-:Y:S05]  /*01c0*/  @P0 BRA `(.L_x_33) ;  /* 0x0000000800d40947 */ /* 0x004fea0003800000 */
[C---:B------:R-:W-:Y:S01]  /*01d0*/  LOP3.LUT R7, R10.reuse, 0x7, RZ, 0xc0, !PT ;  /* 0x000000070a077812 */ /* 0x040fe200078ec0ff */
[----:B------:R-:W-:Y:S01]  /*01e0*/  IMAD.MOV.U32 R0, RZ, RZ, RZ ;  /* 0x000000ffff007224 */ /* 0x000fe200078e00ff */
[C---:B------:R-:W-:Y:S01]  /*01f0*/  LOP3.LUT R8, R10.reuse, 0x3, RZ, 0xc0, !PT ;  /* 0x000000030a087812 */ /* 0x040fe200078ec0ff */
[----:B------:R-:W-:Y:S01]  /*0200*/  UMOV UR4, URZ ;  /* 0x000000ff00047c82 */ /* 0x000fe20008000000 */
[----:B------:R-:W-:-:S07]  /*0210*/  LOP3.LUT R9, R10, 0x7ffffff8, RZ, 0xc0, !PT ;  /* 0x7ffffff80a097812 */ /* 0x000fce00078ec0ff */
.L_x_41:
[----:B------:R-:W0:Y:S01]  /*0220*/  LDC R11, c[0x0][0x3a4] ;  /* 0x0000e900ff0b7b82 */ /* 0x000e220000000800 */
[----:B------:R-:W-:Y:S01]  /*0230*/  UMOV UR6, UR4 ;  /* 0x0000000400067c82 */ /* 0x000fe20008000000 */
[----:B------:R-:W-:Y:S01]  /*0240*/  UMOV UR5, URZ ;  /* 0x000000ff00057c82 */ /* 0x000fe20008000000 */
[----:B0-----:R-:W-:Y:S01]  /*0250*/  IMAD R10, R2, R11, UR4 ;  /* 0x00000004020a7e24 */ /* 0x001fe2000f8e020b */
[----:B------:R-:W-:-:S06]  /*0260*/  UIADD3 UR4, UPT, UPT, UR4, 0x1, URZ ;  /* 0x0000000104047890 */ /* 0x000fcc000fffe0ff */
[----:B------:R-:W-:-:S13]  /*0270*/  ISETP.NE.AND P5, PT, R11, UR4, PT ;  /* 0x000000040b007c0c */ /* 0x000fda000bfa5270 */
.L_x_40:
[----:B------:R-:W0:Y:S01]  /*0280*/  LDC R15, c[0x0][0x3bc] ;  /* 0x0000ef00ff0f7b82 */ /* 0x000e220000000800 */
[----:B------:R-:W1:Y:S01]  /*0290*/  LDCU UR7, c[0x0][0x3c0] ;  /* 0x00007800ff0777ac */ /* 0x000e620008000800 */
[----:B------:R-:W-:-:S06]  /*02a0*/  VIADD R12, R5, UR5 ;  /* 0x00000005050c7c36 */ /* 0x000fcc0008000000 */
[----:B------:R-:W2:Y:S01]  /*02b0*/  LDC R13, c[0x0][0x3a8] ;  /* 0x0000ea00ff0d7b82 */ /* 0x000ea20000000800 */
[----:B-1----:R-:W-:Y:S01]  /*02c0*/  UISETP.GE.U32.AND UP0, UPT, UR7, 0x8, UPT ;  /* 0x000000080700788c */ /* 0x002fe2000bf06070 */
[----:B0-----:R-:W-:Y:S01]  /*02d0*/  IMAD R11, R10, R15, UR5 ;  /* 0x000000050a0b7e24 */ /* 0x001fe2000f8e020f */
[----:B------:R-:W-:-:S06]  /*02e0*/  UIADD3 UR5, UPT, UPT, UR5, 0x1, URZ ;  /* 0x0000000105057890 */ /* 0x000fcc000fffe0ff */
[----:B------:R-:W-:Y:S02]  /*02f0*/  ISETP.NE.AND P6, PT, R15, UR5, PT ;  /* 0x000000050f007c0c */ /* 0x000fe4000bfc5270 */
[----:B--2---:R-:W-:-:S04]  /*0300*/  ISETP.GE.AND P0, PT, R12, R13, PT ;  /* 0x0000000d0c00720c */ /* 0x004fc80003f06270 */
[----:B------:R-:W-:Y:S01]  /*0310*/  ISETP.GT.AND P0, PT, R12, -0x1, !P0 ;  /* 0xffffffff0c00780c */ /* 0x000fe20004704270 */
[----:B------:R-:W-:Y:S02]  /*0320*/  IMAD R12, R13, UR6, R12 ;  /* 0x000000060d0c7c24 */ /* 0x000fe4000f8e020c */
[----:B------:R-:W-:Y:S01]  /*0330*/  IMAD.MOV.U32 R13, RZ, RZ, RZ ;  /* 0x000000ffff0d7224 */ /* 0x000fe200078e00ff */
[----:B------:R-:W-:Y:S09]  /*0340*/  BRA.U !UP0, `(.L_x_34) ;  /* 0x0000000508147547 */ /* 0x000ff2000b800000 */
[----:B------:R-:W-:Y:S01]  /*0350*/  IMAD.MOV.U32 R18, RZ, RZ, RZ ;  /* 0x000000ffff127224 */ /* 0x000fe200078e00ff */
[----:B------:R-:W0:Y:S01]  /*0360*/  LDCU UR10, c[0x0][0x3ac] ;  /* 0x00007580ff0a77ac */ /* 0x000e220008000800 */
[----:B------:R-:W1:Y:S05]  /*0370*/  LDCU UR7, c[0x0][0x3c0] ;  /* 0x00007800ff0777ac */ /* 0x000e6a0008000800 */
.L_x_35:
[----:B------:R-:W2:Y:S01]  /*0380*/  LDC.64 R16, c[0x0][0x380] ;  /* 0x0000e000ff107b82 */ /* 0x000ea20000000a00 */
[--C-:B------:R-:W-:Y:S02]  /*0390*/  IMAD.IADD R13, R6, 0x1, R18.reuse ;  /* 0x00000001060d7824 */ /* 0x100fe400078e0212 */
[----:B-1----:R-:W-:Y:S02]  /*03a0*/  IMAD R21, R11, UR7, R18 ;  /* 0x000000070b157c24 */ /* 0x002fe4000f8e0212 */
[C---:B------:R-:W-:Y:S01]  /*03b0*/  VIADD R19, R13.reuse, 0x1 ;  /* 0x000000010d137836 */ /* 0x040fe20000000000 */
[C---:B0-----:R-:W-:Y:S01]  /*03c0*/  ISETP.GE.AND P2, PT, R13.reuse, UR10, PT ;  /* 0x0000000a0d007c0c */ /* 0x041fe2000bf46270 */
[C---:B------:R-:W-:Y:S01]  /*03d0*/  VIADD R20, R13.reuse, 0x2 ;  /* 0x000000020d147836 */ /* 0x040fe20000000000 */
[----:B------:R-:W0:Y:S02]  /*03e0*/  LDC.64 R14, c[0x0][0x388] ;  /* 0x0000e200ff0e7b82 */ /* 0x000e240000000a00 */
[----:B------:R-:W-:-:S02]  /*03f0*/  ISETP.GT.AND P2, PT, R13, -0x1, !P2 ;  /* 0xffffffff0d00780c */ /* 0x000fc40005744270 */
[C---:B------:R-:W-:Y:S02]  /*0400*/  ISETP.GE.AND P4, PT, R19.reuse, UR10, PT ;  /* 0x0000000a13007c0c */ /* 0x040fe4000bf86270 */
[----:B------:R-:W-:Y:S02]  /*0410*/  PLOP3.LUT P2, PT, P0, P2, PT, 0x80, 0x8 ;  /* 0x000000000008781c */ /* 0x000fe40000745070 */
[----:B------:R-:W-:Y:S01]  /*0420*/  ISETP.GT.AND P4, PT, R19, -0x1, !P4 ;  /* 0xffffffff1300780c */ /* 0x000fe20006784270 */
[----:B------:R-:W-:Y:S01]  /*0430*/  IMAD R19, R12, UR10, R13 ;  /* 0x0000000a0c137c24 */ /* 0x000fe2000f8e020d */
[C---:B------:R-:W-:Y:S02]  /*0440*/  ISETP.GE.AND P3, PT, R20.reuse, UR10, PT ;  /* 0x0000000a14007c0c */ /* 0x040fe4000bf66270 */
[----:B------:R-:W-:Y:S02]  /*0450*/  PLOP3.LUT P4, PT, P0, P4, PT, 0x80, 0x8 ;  /* 0x000000000008781c */ /* 0x000fe40000789070 */
[----:B------:R-:W-:Y:S01]  /*0460*/  ISETP.GT.AND P3, PT, R20, -0x1, !P3 ;  /* 0xffffffff1400780c */ /* 0x000fe20005f64270 */
[----:B--2---:R-:W-:Y:S01]  /*0470*/  IMAD.WIDE R16, R19, 0x4, R16 ;  /* 0x0000000413107825 */ /* 0x004fe200078e0210 */
[----:B------:R-:W-:-:S02]  /*0480*/  IADD3 R20, PT, PT, R13, 0x3, RZ ;  /* 0x000000030d147810 */ /* 0x000fc40007ffe0ff */
[----:B------:R-:W-:Y:S02]  /*0490*/  PLOP3.LUT P3, PT, P0, P3, PT, 0x80, 0x8 ;  /* 0x000000000008781c */ /* 0x000fe40000767070 */
[----:B------:R-:W-:Y:S01]  /*04a0*/  ISETP.GE.AND P1, PT, R20, UR10, PT ;  /* 0x0000000a14007c0c */ /* 0x000fe2000bf26270 */
[----:B0-----:R-:W-:-:S03]  /*04b0*/  IMAD.WIDE R14, R21, 0x4, R14 ;  /* 0x00000004150e7825 */ /* 0x001fc600078e020e */
[----:B------:R-:W-:Y:S01]  /*04c0*/  ISETP.GT.AND P1, PT, R20, -0x1, !P1 ;  /* 0xffffffff1400780c */ /* 0x000fe20004f24270 */
[----:B------:R-:W2:Y:S04]  /*04d0*/  @P2 LDG.E R21, desc[UR8][R16.64] ;  /* 0x0000000810152981 */ /* 0x000ea8000c1e1900 */
[----:B------:R-:W2:Y:S01]  /*04e0*/  @P2 LDG.E R22, desc[UR8][R14.64] ;  /* 0x000000080e162981 */ /* 0x000ea2000c1e1900 */
[----:B------:R-:W-:-:S03]  /*04f0*/  PLOP3.LUT P1, PT, P0, P1, PT, 0x80, 0x8 ;  /* 0x000000000008781c */ /* 0x000fc60000723070 */
[----:B------:R-:W3:Y:S04]  /*0500*/  @P4 LDG.E R23, desc[UR8][R16.64+0x4] ;  /* 0x0000040810174981 */ /* 0x000ee8000c1e1900 */
[----:B------:R-:W3:Y:S04]  /*0510*/  @P4 LDG.E R24, desc[UR8][R14.64+0x4] ;  /* 0x000004080e184981 */ /* 0x000ee8000c1e1900 */
[----:B------:R-:W4:Y:S04]  /*0520*/  @P3 LDG.E R25, desc[UR8][R16.64+0x8] ;  /* 0x0000080810193981 */ /* 0x000f28000c1e1900 */
[----:B------:R-:W4:Y:S04]  /*0530*/  @P3 LDG.E R26, desc[UR8][R14.64+0x8] ;  /* 0x000008080e1a3981 */ /* 0x000f28000c1e1900 */
[----:B------:R-:W5:Y:S04]  /*0540*/  @P1 LDG.E R19, desc[UR8][R16.64+0xc] ;  /* 0x00000c0810131981 */ /* 0x000f68000c1e1900 */
[----:B------:R-:W5:Y:S01]  /*0550*/  @P1 LDG.E R20, desc[UR8][R14.64+0xc] ;  /* 0x00000c080e141981 */ /* 0x000f62000c1e1900 */
[----:B--2---:R-:W-:Y:S01]  /*0560*/  @P2 FFMA R0, R21, R22, R0 ;  /* 0x0000001615002223 */ /* 0x004fe20000000000 */
[----:B------:R-:W-:-:S02]  /*0570*/  VIADD R21, R13, 0x4 ;  /* 0x000000040d157836 */ /* 0x000fc40000000000 */
[----:B------:R-:W-:-:S03]  /*0580*/  VIADD R22, R13, 0x5 ;  /* 0x000000050d167836 */ /* 0x000fc60000000000 */
[----:B------:R-:W-:Y:S01]  /*0590*/  ISETP.GE.AND P2, PT, R21, UR10, PT ;  /* 0x0000000a15007c0c */ /* 0x000fe2000bf46270 */
[----:B---3--:R-:W-:-:S03]  /*05a0*/  @P4 FFMA R0, R23, R24, R0 ;  /* 0x0000001817004223 */ /* 0x008fc60000000000 */
[----:B------:R-:W-:Y:S01]  /*05b0*/  ISETP.GT.AND P4, PT, R21, -0x1, !P2 ;  /* 0xffffffff1500780c */ /* 0x000fe20005784270 */
[C---:B------:R-:W-:Y:S01]  /*05c0*/  VIADD R21, R13.reuse, 0x6 ;  /* 0x000000060d157836 */ /* 0x040fe20000000000 */
[C---:B------:R-:W-:Y:S01]  /*05d0*/  ISETP.GE.AND P2, PT, R22.reuse, UR10, PT ;  /* 0x0000000a16007c0c */ /* 0x040fe2000bf46270 */
[----:B------:R-:W-:Y:S01]  /*05e0*/  VIADD R13, R13, 0x7 ;  /* 0x000000070d0d7836 */ /* 0x000fe20000000000 */
[----:B------:R-:W-:Y:S02]  /*05f0*/  PLOP3.LUT P4, PT, P0, P4, PT, 0x80, 0x8 ;  /* 0x000000000008781c */ /* 0x000fe40000789070 */
[----:B------:R-:W-:Y:S01]  /*0600*/  ISETP.GT.AND P2, PT, R22, -0x1, !P2 ;  /* 0xffffffff1600780c */ /* 0x000fe20005744270 */
[----:B----4-:R-:W-:Y:S01]  /*0610*/  @P3 FFMA R0, R25, R26, R0 ;  /* 0x0000001a19003223 */ /* 0x010fe20000000000 */
[----:B------:R-:W-:Y:S02]  /*0620*/  ISETP.GE.AND P3, PT, R21, UR10, PT ;  /* 0x0000000a15007c0c */ /* 0x000fe4000bf66270 */
[----:B------:R-:W-:-:S02]  /*0630*/  PLOP3.LUT P2, PT, P0, P2, PT, 0x80, 0x8 ;  /* 0x000000000008781c */ /* 0x000fc40000745070 */
[----:B------:R-:W-:Y:S01]  /*0640*/  ISETP.GT.AND P3, PT, R21, -0x1, !P3 ;  /* 0xffffffff1500780c */ /* 0x000fe20005f64270 */
[----:B-----5:R-:W-:Y:S01]  /*0650*/  @P1 FFMA R0, R19, R20, R0 ;  /* 0x0000001413001223 */ /* 0x020fe20000000000 */
[----:B------:R-:W-:-:S03]  /*0660*/  ISETP.GE.AND P1, PT, R13, UR10, PT ;  /* 0x0000000a0d007c0c */ /* 0x000fc6000bf26270 */
[----:B------:R-:W2:Y:S01]  /*0670*/  @P4 LDG.E R19, desc[UR8][R14.64+0x10] ;  /* 0x000010080e134981 */ /* 0x000ea2000c1e1900 */
[----:B------:R-:W-:Y:S02]  /*0680*/  PLOP3.LUT P3, PT, P0, P3, PT, 0x80, 0x8 ;  /* 0x000000000008781c */ /* 0x000fe40000767070 */
[----:B------:R-:W-:Y:S02]  /*0690*/  ISETP.GT.AND P1, PT, R13, -0x1, !P1 ;  /* 0xffffffff0d00780c */ /* 0x000fe40004f24270 */
[----:B------:R-:W2:Y:S02]  /*06a0*/  @P4 LDG.E R13, desc[UR8][R16.64+0x10] ;  /* 0x00001008100d4981 */ /* 0x000ea4000c1e1900 */
[----:B------:R-:W-:Y:S02]  /*06b0*/  PLOP3.LUT P1, PT, P0, P1, PT, 0x80, 0x8 ;  /* 0x000000000008781c */ /* 0x000fe40000723070 */
        /* <DEDUP_REMOVED lines=8> */
[----:B---3--:R-:W-:Y:S01]  /*0740*/  @P2 FFMA R0, R21, R20, R0 ;  /* 0x0000001415002223 */ /* 0x008fe20000000000 */
[----:B------:R-:W-:-:S03]  /*0750*/  ISETP.NE.AND P2, PT, R18, R9, PT ;  /* 0x000000091200720c */ /* 0x000fc60003f45270 */
[----:B----4-:R-:W-:-:S04]  /*0760*/  @P3 FFMA R0, R23, R22, R0 ;  /* 0x0000001617003223 */ /* 0x010fc80000000000 */
[----:B-----5:R-:W-:-:S06]  /*0770*/  @P1 FFMA R0, R25, R24, R0 ;  /* 0x0000001819001223 */ /* 0x020fcc0000000000 */
[----:B------:R-:W-:Y:S05]  /*0780*/  @P2 BRA `(.L_x_35) ;  /* 0xfffffff800fc2947 */ /* 0x000fea000383ffff */
[----:B------:R-:W-:-:S07]  /*0790*/  MOV R13, R9 ;  /* 0x00000009000d7202 */ /* 0x000fce0000000f00 */
.L_x_34:
[----:B------:R-:W-:-:S13]  /*07a0*/  ISETP.NE.AND P1, PT, R7, RZ, PT ;  /* 0x000000ff0700720c */ /* 0x000fda0003f25270 */
[----:B------:R-:W-:Y:S05]  /*07b0*/  @!P1 BRA `(.L_x_36) ;  /* 0x0000000400509947 */ /* 0x000fea0003800000 */
[----:B------:R-:W-:Y:S01]  /*07c0*/  VIADD R14, R7, 0xffffffff ;  /* 0xffffffff070e7836 */ /* 0x000fe20000000000 */
[----:B------:R-:W-:-:S04]  /*07d0*/  ISETP.NE.AND P4, PT, R8, RZ, PT ;  /* 0x000000ff0800720c */ /* 0x000fc80003f85270 */
[----:B------:R-:W-:-:S13]  /*07e0*/  ISETP.GE.U32.AND P1, PT, R14, 0x3, PT ;  /* 0x000000030e00780c */ /* 0x000fda0003f26070 */
[----:B------:R-:W-:Y:S05]  /*07f0*/  @!P1 BRA `(.L_x_37) ;  /* 0x0000000000909947 */ /* 0x000fea0003800000 */
[----:B------:R-:W0:Y:S01]  /*0800*/  LDCU UR10, c[0x0][0x3ac] ;  /* 0x00007580ff0a77ac */ /* 0x000e220008000800 */
[----:B------:R-:W1:Y:S01]  /*0810*/  LDC.64 R14, c[0x0][0x380] ;  /* 0x0000e000ff0e7b82 */ /* 0x000e620000000a00 */
[--C-:B------:R-:W-:Y:S02]  /*0820*/  IMAD.IADD R23, R6, 0x1, R13.reuse ;  /* 0x0000000106177824 */ /* 0x100fe400078e020d */
[----:B------:R-:W-:-:S05]  /*0830*/  IMAD R21, R11, UR7, R13 ;  /* 0x000000070b157c24 */ /* 0x000fca000f8e020d */
[----:B------:R-:W2:Y:S01]  /*0840*/  LDC.64 R16, c[0x0][0x388] ;  /* 0x0000e200ff107b82 */ /* 0x000ea20000000a00 */
[----:B0-----:R-:W-:Y:S01]  /*0850*/  ISETP.GE.AND P2, PT, R23, UR10, PT ;  /* 0x0000000a17007c0c */ /* 0x001fe2000bf46270 */
[----:B------:R-:W-:-:S03]  /*0860*/  IMAD R19, R12, UR10, R23 ;  /* 0x0000000a0c137c24 */ /* 0x000fc6000f8e0217 */
[----:B------:R-:W-:Y:S01]  /*0870*/  ISETP.GT.AND P2, PT, R23, -0x1, !P2 ;  /* 0xffffffff1700780c */ /* 0x000fe20005744270 */
[----:B-1----:R-:W-:-:S03]  /*0880*/  IMAD.WIDE R14, R19, 0x4, R14 ;  /* 0x00000004130e7825 */ /* 0x002fc600078e020e */
[----:B------:R-:W-:Y:S01]  /*0890*/  PLOP3.LUT P2, PT, P0, P2, PT, 0x80, 0x8 ;  /* 0x000000000008781c */ /* 0x000fe20000745070 */
[----:B--2---:R-:W-:-:S12]  /*08a0*/  IMAD.WIDE R16, R21, 0x4, R16 ;  /* 0x0000000415107825 */ /* 0x004fd800078e0210 */
[----:B------:R-:W2:Y:S04]  /*08b0*/  @P2 LDG.E R19, desc[UR8][R14.64] ;  /* 0x000000080e132981 */ /* 0x000ea8000c1e1900 */
[----:B------:R-:W2:Y:S01]  /*08c0*/  @P2 LDG.E R18, desc[UR8][R16.64] ;  /* 0x0000000810122981 */ /* 0x000ea2000c1e1900 */
[C---:B------:R-:W-:Y:S02]  /*08d0*/  VIADD R20, R23.reuse, 0x1 ;  /* 0x0000000117147836 */ /* 0x040fe40000000000 */
[C---:B------:R-:W-:Y:S02]  /*08e0*/  VIADD R21, R23.reuse, 0x2 ;  /* 0x0000000217157836 */ /* 0x040fe40000000000 */
[----:B------:R-:W-:Y:S01]  /*08f0*/  VIADD R22, R23, 0x3 ;  /* 0x0000000317167836 */ /* 0x000fe20000000000 */
[----:B------:R-:W-:-:S02]  /*0900*/  ISETP.GE.AND P3, PT, R20, UR10, PT ;  /* 0x0000000a14007c0c */ /* 0x000fc4000bf66270 */
[C---:B------:R-:W-:Y:S02]  /*0910*/  ISETP.GE.AND P1, PT, R21.reuse, UR10, PT ;  /* 0x0000000a15007c0c */ /* 0x040fe4000bf26270 */
[----:B------:R-:W-:Y:S02]  /*0920*/  ISETP.GT.AND P3, PT, R20, -0x1, !P3 ;  /* 0xffffffff1400780c */ /* 0x000fe40005f64270 */
[----:B------:R-:W-:Y:S02]  /*0930*/  ISETP.GT.AND P1, PT, R21, -0x1, !P1 ;  /* 0xffffffff1500780c */ /* 0x000fe40004f24270 */
[----:B------:R-:W-:Y:S02]  /*0940*/  PLOP3.LUT P3, PT, P0, P3, PT, 0x80, 0x8 ;  /* 0x000000000008781c */ /* 0x000fe40000767070 */
[----:B------:R-:W-:-:S13]  /*0950*/  PLOP3.LUT P1, PT, P0, P1, PT, 0x80, 0x8 ;  /* 0x000000000008781c */ /* 0x000fda0000723070 */
[----:B------:R-:W3:Y:S04]  /*0960*/  @P1 LDG.E R21, desc[UR8][R14.64+0x8] ;  /* 0x000008080e151981 */ /* 0x000ee8000c1e1900 */
[----:B------:R-:W3:Y:S01]  /*0970*/  @P1 LDG.E R20, desc[UR8][R16.64+0x8] ;  /* 0x0000080810141981 */ /* 0x000ee2000c1e1900 */
[----:B--2---:R-:W-:Y:S01]  /*0980*/  @P2 FFMA R0, R19, R18, R0 ;  /* 0x0000001213002223 */ /* 0x004fe20000000000 */
[C---:B------:R-:W-:Y:S02]  /*0990*/  ISETP.GE.AND P2, PT, R22.reuse, UR10, PT ;  /* 0x0000000a16007c0c */ /* 0x040fe4000bf46270 */
[----:B------:R-:W2:Y:S02]  /*09a0*/  @P3 LDG.E R19, desc[UR8][R14.64+0x4] ;  /* 0x000004080e133981 */ /* 0x000ea4000c1e1900 */
[----:B------:R-:W-:-:S02]  /*09b0*/  ISETP.GT.AND P2, PT, R22, -0x1, !P2 ;  /* 0xffffffff1600780c */ /* 0x000fc40005744270 */
[----:B------:R-:W2:Y:S02]  /*09c0*/  @P3 LDG.E R18, desc[UR8][R16.64+0x4] ;  /* 0x0000040810123981 */ /* 0x000ea4000c1e1900 */
[----:B------:R-:W-:-:S13]  /*09d0*/  PLOP3.LUT P2, PT, P0, P2, PT, 0x80, 0x8 ;  /* 0x000000000008781c */ /* 0x000fda0000745070 */
[----:B------:R-:W4:Y:S04]  /*09e0*/  @P2 LDG.E R23, desc[UR8][R14.64+0xc] ;  /* 0x00000c080e172981 */ /* 0x000f28000c1e1900 */
[----:B------:R-:W4:Y:S01]  /*09f0*/  @P2 LDG.E R22, desc[UR8][R16.64+0xc] ;  /* 0x00000c0810162981 */ /* 0x000f22000c1e1900 */
[----:B------:R-:W-:Y:S01]  /*0a00*/  IADD3 R13, PT, PT, R13, 0x4, RZ ;  /* 0x000000040d0d7810 */ /* 0x000fe20007ffe0ff */
[----:B--2---:R-:W-:-:S04]  /*0a10*/  @P3 FFMA R0, R19, R18, R0 ;  /* 0x0000001213003223 */ /* 0x004fc80000000000 */
[----:B---3--:R-:W-:-:S04]  /*0a20*/  @P1 FFMA R0, R21, R20, R0 ;  /* 0x0000001415001223 */ /* 0x008fc80000000000 */
[----:B----4-:R-:W-:-:S07]  /*0a30*/  @P2 FFMA R0, R23, R22, R0 ;  /* 0x0000001617002223 */ /* 0x010fce0000000000 */
.L_x_37:
[----:B------:R-:W-:Y:S05]  /*0a40*/  @!P4 BRA `(.L_x_36) ;  /* 0x0000000000acc947 */ /* 0x000fea0003800000 */
[----:B------:R-:W-:Y:S01]  /*0a50*/  ISETP.NE.AND P1, PT, R8, 0x1, PT ;  /* 0x000000010800780c */ /* 0x000fe20003f25270 */
[----:B------:R-:W-:-:S12]  /*0a60*/  ULOP3.LUT UP0, URZ, UR7, 0x1, URZ, 0xc0, !UPT ;  /* 0x0000000107ff7892 */ /* 0x000fd8000f80c0ff */
[----:B------:R-:W-:Y:S05]  /*0a70*/  @!P1 BRA `(.L_x_38) ;  /* 0x0000000000589947 */ /* 0x000fea0003800000 */
[----:B------:R-:W0:Y:S01]  /*0a80*/  LDCU UR10, c[0x0][0x3ac] ;  /* 0x00007580ff0a77ac */ /* 0x000e220008000800 */
[----:B------:R-:W1:Y:S01]  /*0a90*/  LDC.64 R16, c[0x0][0x380] ;  /* 0x0000e000ff107b82 */ /* 0x000e620000000a00 */
[--C-:B------:R-:W-:Y:S02]  /*0aa0*/  IMAD.IADD R19, R6, 0x1, R13.reuse ;  /* 0x0000000106137824 */ /* 0x100fe400078e020d */
[----:B------:R-:W-:Y:S02]  /*0ab0*/  IMAD R21, R11, UR7, R13 ;  /* 0x000000070b157c24 */ /* 0x000fe4000f8e020d */
[----:B------:R-:W-:-:S03]  /*0ac0*/  VIADD R18, R19, 0x1 ;  /* 0x0000000113127836 */ /* 0x000fc60000000000 */
[----:B------:R-:W2:Y:S01]  /*0ad0*/  LDC.64 R14, c[0x0][0x388] ;  /* 0x0000e200ff0e7b82 */ /* 0x000ea20000000a00 */
[C---:B0-----:R-:W-:Y:S02]  /*0ae0*/  ISETP.GE.AND P1, PT, R19.reuse, UR10, PT ;  /* 0x0000000a13007c0c */ /* 0x041fe4000bf26270 */
[----:B------:R-:W-:Y:S02]  /*0af0*/  ISETP.GE.AND P2, PT, R18, UR10, PT ;  /* 0x0000000a12007c0c */ /* 0x000fe4000bf46270 */
[----:B------:R-:W-:Y:S01]  /*0b00*/  ISETP.GT.AND P1, PT, R19, -0x1, !P1 ;  /* 0xffffffff1300780c */ /* 0x000fe20004f24270 */
[----:B------:R-:W-:Y:S01]  /*0b10*/  IMAD R19, R12, UR10, R19 ;  /* 0x0000000a0c137c24 */ /* 0x000fe2000f8e0213 */
[----:B------:R-:W-:Y:S02]  /*0b20*/  ISETP.GT.AND P2, PT, R18, -0x1, !P2 ;  /* 0xffffffff1200780c */ /* 0x000fe40005744270 */
[----:B------:R-:W-:Y:S01]  /*0b30*/  PLOP3.LUT P1, PT, P0, P1, PT, 0x80, 0x8 ;  /* 0x000000000008781c */ /* 0x000fe20000723070 */
[----:B-1----:R-:W-:Y:S01]  /*0b40*/  IMAD.WIDE R16, R19, 0x4, R16 ;  /* 0x0000000413107825 */ /* 0x002fe200078e0210 */
[----:B------:R-:W-:-:S03]  /*0b50*/  PLOP3.LUT P2, PT, P0, P2, PT, 0x80, 0x8 ;  /* 0x000000000008781c */ /* 0x000fc60000745070 */
[----:B--2---:R-:W-:-:S08]  /*0b60*/  IMAD.WIDE R14, R21, 0x4, R14 ;  /* 0x00000004150e7825 */ /* 0x004fd000078e020e */
[----:B------:R-:W2:Y:S04]  /*0b70*/  @P1 LDG.E R19, desc[UR8][R16.64] ;  /* 0x0000000810131981 */ /* 0x000ea8000c1e1900 */
[----:B------:R-:W2:Y:S04]  /*0b80*/  @P1 LDG.E R18, desc[UR8][R14.64] ;  /* 0x000000080e121981 */ /* 0x000ea8000c1e1900 */
[----:B------:R-:W3:Y:S04]  /*0b90*/  @P2 LDG.E R21, desc[UR8][R16.64+0x4] ;  /* 0x0000040810152981 */ /* 0x000ee8000c1e1900 */
[----:B------:R-:W3:Y:S01]  /*0ba0*/  @P2 LDG.E R20, desc[UR8][R14.64+0x4] ;  /* 0x000004080e142981 */ /* 0x000ee2000c1e1900 */
[----:B------:R-:W-:-:S02]  /*0bb0*/  VIADD R13, R13, 0x2 ;  /* 0x000000020d0d7836 */ /* 0x000fc40000000000 */
[----:B--2---:R-:W-:-:S04]  /*0bc0*/  @P1 FFMA R0, R19, R18, R0 ;  /* 0x0000001213001223 */ /* 0x004fc80000000000 */
[----:B---3--:R-:W-:-:S07]  /*0bd0*/  @P2 FFMA R0, R21, R20, R0 ;  /* 0x0000001415002223 */ /* 0x008fce0000000000 */
.L_x_38:
[----:B------:R-:W-:Y:S05]  /*0be0*/  BRA.U !UP0, `(.L_x_36) ;  /* 0x0000000108447547 */ /* 0x000fea000b800000 */
        /* <DEDUP_REMOVED lines=16> */
.L_x_39:
[----:B------:R-:W-:Y:S05]  /*0cf0*/  BSYNC.RECONVERGENT B0 ;  /* 0x0000000000007941 */ /* 0x000fea0003800200 */
.L_x_36:
[----:B------:R-:W-:Y:S05]  /*0d00*/  @P6 BRA `(.L_x_40) ;  /* 0xfffffff4005c6947 */ /* 0x000fea000383ffff */
[----:B------:R-:W-:Y:S05]  /*0d10*/  @P5 BRA `(.L_x_41) ;  /* 0xfffffff400405947 */ /* 0x000fea000383ffff */
.L_x_33:
        /* <DEDUP_REMOVED lines=15> */
.L_x_42:
        /* <DEDUP_REMOVED lines=15> */
.L_x_47:


//--------------------- .nv.shared.reserved.0     --------------------------
	.section	.nv.shared.reserved.0,"aw",@nobits
	.weak		__nv_reservedSMEM_offset_0_alias
	.size		__nv_reservedSMEM_offset_0_alias, 0, 64
	.other		__nv_reservedSMEM_offset_0_alias,@"STO_CUDA_RESERVED_SHARED STV_DEFAULT"
__nv_reservedSMEM_offset_0_alias:
	.zero		0
	.zero		64


//--------------------- .nv.shared.conv2d_forward_shared --------------------------
	.section	.nv.shared.conv2d_forward_shared,"aw",@nobits
	.sectionflags	@""
	.align	4
.nv.shared.conv2d_forward_shared:
	.zero		2724


//--------------------- .nv.constant0.conv2d_depthwise --------------------------
	.section	.nv.constant0.conv2d_depthwise,"a",@progbits
	.sectionflags	@""
	.align	4
.nv.constant0.conv2d_depthwise:
	.zero		972


//--------------------- .nv.constant0.conv2d_separable_v --------------------------
	.section	.nv.constant0.conv2d_separable_v,"a",@progbits
	.sectionflags	@""
	.align	4
.nv.constant0.conv2d_separable_v:
	.zero		944


//--------------------- .nv.constant0.conv2d_separable_h --------------------------
	.section	.nv.constant0.conv2d_separable_h,"a",@progbits
	.sectionflags	@""
	.align	4
.nv.constant0.conv2d_separable_h:
	.zero		944


//--------------------- .nv.constant0.conv2d_forward_shared --------------------------
	.section	.nv.constant0.conv2d_forward_shared,"a",@progbits
	.sectionflags	@""
	.align	4
.nv.constant0.conv2d_forward_shared:
	.zero		980


//--------------------- .nv.constant0.conv2d_forward --------------------------
	.section	.nv.constant0.conv2d_forward,"a",@progbits
	.sectionflags	@""
	.align	4
.nv.constant0.conv2d_forward:
	.zero		980


//--------------------- SYMBOLS --------------------------

	.type		.nv.reservedSmem.offset0,@object
	.size		.nv.reservedSmem.offset0,0x4
	.type		.nv.reservedSmem.cap,@object
	.size		.nv.reservedSmem.cap,0x4
